	.target	sm_100a

	.elftype	@"ET_EXEC"


//--------------------- .note.nv.tkinfo           --------------------------
	.section	.note.nv.tkinfo,"",@"SHT_NOTE"
	.sectionflags	@"SHF_NOTE_NV_TKINFO"
	.tkinfo
        /*0018*/ 	.word	0x00000002
        /*0030*/ 	.string	""
        /*0030*/ 	.string	"ptxas"
        /*0030*/ 	.string	"Cuda compilation tools, release 13.0, V13.0.88"
        /*0030*/ 	.string	"Build cuda_13.0.r13.0/compiler.36424714_0"
        /*0030*/ 	.string	"-arch sm_100a -m 64 "



//--------------------- .note.nv.cuinfo           --------------------------
	.section	.note.nv.cuinfo,"",@"SHT_NOTE"
	.sectionflags	@"SHF_NOTE_NV_CUINFO"
        /*0018*/ 	.short	0x0002
        /*001a*/ 	.short	0x0064
        /*001c*/ 	.short	0x0082
	.zero		2


//--------------------- .nv.info                  --------------------------
	.section	.nv.info,"",@"SHT_CUDA_INFO"
	.align	4


	//----- nvinfo : EIATTR_REGCOUNT
	.align		4
        /*0000*/ 	.byte	0x04, 0x2f
        /*0002*/ 	.short	(.L_20 - .L_19)
	.align		4
.L_19:
        /*0004*/ 	.word	index@(_ZN7cutlass13device_kernelINS_4gemm6kernel13GemmUniversalIN4cute5tupleIJiiiiEEENS1_10collective13CollectiveMmaINS1_35MainloopSm100TmaUmmaWarpSpecializedILi20ELi2ELi4ENS5_IJNS4_1CILi4EEENSA_ILi1EEESC_EEEEENS5_IJNSA_ILi64EEENSA_ILi256EEENSA_ILi32EEEEEENS_12float_e5m2_tENS5_IJlSC_lEEESJ_SK_NS4_8TiledMMAINS4_8MMA_AtomIJNS4_10MMA_TraitsINS4_19SM100_MMA_F8F6F4_SSEJSJ_SJ_fSF_SG_NS4_17integral_constantINS4_4UMMA5MajorELSR_0EEESS_NSP_INSQ_7ScaleInELST_0EEESU_EEEEEENS4_6LayoutINS5_IJSC_SC_SC_EEENS5_IJNSA_ILi0EEESZ_SZ_EEEEENS5_IJNS4_10UnderscoreES12_S12_EEEEENS4_13SM90_TMA_LOADENS4_14ComposedLayoutINS4_7SwizzleILi1ELi4ELi3EEENS4_18smem_ptr_flag_bitsILi8EEENSX_INS5_IJNSA_ILi8EEESH_EEENS5_IJSH_SC_EEEEEEEvNS4_8identityENS4_23SM90_TMA_LOAD_MULTICASTES1F_vS1G_EENS_8epilogue10collective18CollectiveEpilogueINS1J_23Sm100TmaWarpSpecializedILi4ELi2ELi32ELb0ELb0EEEJSI_NS5_IJNSX_ISF_SC_EES1O_EEESJ_SK_SJ_SK_NS1J_6fusion15FusionCallbacksIS1N_NS1Q_17LinearCombinationISJ_fSJ_fLNS_15FloatRoundStyleE2EEESI_S1P_JEEENS4_5SM1004TMEM4LOAD26SM100_TMEM_LOAD_16dp32b32xES15_NS16_INS17_ILi2ELi4ELi3EEES1A_NSX_INS5_IJS1B_SF_EEENS5_IJSF_SC_EEEEEEENS4_39AutoVectorizingCopyWithAssumedAlignmentILi128EEENS4_14SM90_TMA_STOREES24_S26_S26_EEEvvEEEEvNT_6ParamsE)
        /*0008*/ 	.word	0x00000075


	//----- nvinfo : EIATTR_FRAME_SIZE
	.align		4
.L_20:
        /*000c*/ 	.byte	0x04, 0x11
        /*000e*/ 	.short	(.L_22 - .L_21)
	.align		4
.L_21:
        /*0010*/ 	.word	index@($__internal_2_$__cuda_sm10x_tcgen05_guardrail_trap_unallocated_columns_being_dealloced)
        /*0014*/ 	.word	0x00000000


	//----- nvinfo : EIATTR_FRAME_SIZE
	.align		4
.L_22:
        /*0018*/ 	.byte	0x04, 0x11
        /*001a*/ 	.short	(.L_24 - .L_23)
	.align		4
.L_23:
        /*001c*/ 	.word	index@($__internal_1_$__cuda_sm10x_tcgen05_guardrail_trap_phase_invalid_during_alloc)
        /*0020*/ 	.word	0x00000000


	//----- nvinfo : EIATTR_FRAME_SIZE
	.align		4
.L_24:
        /*0024*/ 	.byte	0x04, 0x11
        /*0026*/ 	.short	(.L_26 - .L_25)
	.align		4
.L_25:
        /*0028*/ 	.word	index@($__internal_0_$__cuda_sm10x_tcgen05_guardrail_trap_col_being_dealloced_not_returned_by_alloc)
        /*002c*/ 	.word	0x00000000


	//----- nvinfo : EIATTR_FRAME_SIZE
	.align		4
.L_26:
        /*0030*/ 	.byte	0x04, 0x11
        /*0032*/ 	.short	(.L_28 - .L_27)
	.align		4
.L_27:
        /*0034*/ 	.word	index@(_ZN7cutlass13device_kernelINS_4gemm6kernel13GemmUniversalIN4cute5tupleIJiiiiEEENS1_10collective13CollectiveMmaINS1_35MainloopSm100TmaUmmaWarpSpecializedILi20ELi2ELi4ENS5_IJNS4_1CILi4EEENSA_ILi1EEESC_EEEEENS5_IJNSA_ILi64EEENSA_ILi256EEENSA_ILi32EEEEEENS_12float_e5m2_tENS5_IJlSC_lEEESJ_SK_NS4_8TiledMMAINS4_8MMA_AtomIJNS4_10MMA_TraitsINS4_19SM100_MMA_F8F6F4_SSEJSJ_SJ_fSF_SG_NS4_17integral_constantINS4_4UMMA5MajorELSR_0EEESS_NSP_INSQ_7ScaleInELST_0EEESU_EEEEEENS4_6LayoutINS5_IJSC_SC_SC_EEENS5_IJNSA_ILi0EEESZ_SZ_EEEEENS5_IJNS4_10UnderscoreES12_S12_EEEEENS4_13SM90_TMA_LOADENS4_14ComposedLayoutINS4_7SwizzleILi1ELi4ELi3EEENS4_18smem_ptr_flag_bitsILi8EEENSX_INS5_IJNSA_ILi8EEESH_EEENS5_IJSH_SC_EEEEEEEvNS4_8identityENS4_23SM90_TMA_LOAD_MULTICASTES1F_vS1G_EENS_8epilogue10collective18CollectiveEpilogueINS1J_23Sm100TmaWarpSpecializedILi4ELi2ELi32ELb0ELb0EEEJSI_NS5_IJNSX_ISF_SC_EES1O_EEESJ_SK_SJ_SK_NS1J_6fusion15FusionCallbacksIS1N_NS1Q_17LinearCombinationISJ_fSJ_fLNS_15FloatRoundStyleE2EEESI_S1P_JEEENS4_5SM1004TMEM4LOAD26SM100_TMEM_LOAD_16dp32b32xES15_NS16_INS17_ILi2ELi4ELi3EEES1A_NSX_INS5_IJS1B_SF_EEENS5_IJSF_SC_EEEEEEENS4_39AutoVectorizingCopyWithAssumedAlignmentILi128EEENS4_14SM90_TMA_STOREES24_S26_S26_EEEvvEEEEvNT_6ParamsE)
        /*0038*/ 	.word	0x00000000


	//----- nvinfo : EIATTR_MIN_STACK_SIZE
	.align		4
.L_28:
        /*003c*/ 	.byte	0x04, 0x12
        /*003e*/ 	.short	(.L_30 - .L_29)
	.align		4
.L_29:
        /*0040*/ 	.word	index@(_ZN7cutlass13device_kernelINS_4gemm6kernel13GemmUniversalIN4cute5tupleIJiiiiEEENS1_10collective13CollectiveMmaINS1_35MainloopSm100TmaUmmaWarpSpecializedILi20ELi2ELi4ENS5_IJNS4_1CILi4EEENSA_ILi1EEESC_EEEEENS5_IJNSA_ILi64EEENSA_ILi256EEENSA_ILi32EEEEEENS_12float_e5m2_tENS5_IJlSC_lEEESJ_SK_NS4_8TiledMMAINS4_8MMA_AtomIJNS4_10MMA_TraitsINS4_19SM100_MMA_F8F6F4_SSEJSJ_SJ_fSF_SG_NS4_17integral_constantINS4_4UMMA5MajorELSR_0EEESS_NSP_INSQ_7ScaleInELST_0EEESU_EEEEEENS4_6LayoutINS5_IJSC_SC_SC_EEENS5_IJNSA_ILi0EEESZ_SZ_EEEEENS5_IJNS4_10UnderscoreES12_S12_EEEEENS4_13SM90_TMA_LOADENS4_14ComposedLayoutINS4_7SwizzleILi1ELi4ELi3EEENS4_18smem_ptr_flag_bitsILi8EEENSX_INS5_IJNSA_ILi8EEESH_EEENS5_IJSH_SC_EEEEEEEvNS4_8identityENS4_23SM90_TMA_LOAD_MULTICASTES1F_vS1G_EENS_8epilogue10collective18CollectiveEpilogueINS1J_23Sm100TmaWarpSpecializedILi4ELi2ELi32ELb0ELb0EEEJSI_NS5_IJNSX_ISF_SC_EES1O_EEESJ_SK_SJ_SK_NS1J_6fusion15FusionCallbacksIS1N_NS1Q_17LinearCombinationISJ_fSJ_fLNS_15FloatRoundStyleE2EEESI_S1P_JEEENS4_5SM1004TMEM4LOAD26SM100_TMEM_LOAD_16dp32b32xES15_NS16_INS17_ILi2ELi4ELi3EEES1A_NSX_INS5_IJS1B_SF_EEENS5_IJSF_SC_EEEEEEENS4_39AutoVectorizingCopyWithAssumedAlignmentILi128EEENS4_14SM90_TMA_STOREES24_S26_S26_EEEvvEEEEvNT_6ParamsE)
        /*0044*/ 	.word	0x00000000
.L_30:


//--------------------- .nv.compat                --------------------------
	.section	.nv.compat,"",@"SHT_CUDA_COMPAT_INFO"
	.align	4
        /*0000*/ 	.byte	0x02, 0x09, 0x01, 0x00, 0x02, 0x02, 0x02, 0x00, 0x02, 0x05, 0x05, 0x00, 0x03, 0x07, 0x01, 0x01
        /*0010*/ 	.byte	0x02, 0x03, 0x01, 0x00, 0x02, 0x06, 0x01, 0x00, 0x04, 0x0b, 0x08, 0x00, 0x09, 0x00, 0x00, 0x00
        /*0020*/ 	.byte	0x00, 0x00, 0x00, 0x00


//--------------------- .nv.info._ZN7cutlass13device_kernelINS_4gemm6kernel13GemmUniversalIN4cute5tupleIJiiiiEEENS1_10collective13CollectiveMmaINS1_35MainloopSm100TmaUmmaWarpSpecializedILi20ELi2ELi4ENS5_IJNS4_1CILi4EEENSA_ILi1EEESC_EEEEENS5_IJNSA_ILi64EEENSA_ILi256EEENSA_ILi32EEEEEENS_12float_e5m2_tENS5_IJlSC_lEEESJ_SK_NS4_8TiledMMAINS4_8MMA_AtomIJNS4_10MMA_TraitsINS4_19SM100_MMA_F8F6F4_SSEJSJ_SJ_fSF_SG_NS4_17integral_constantINS4_4UMMA5MajorELSR_0EEESS_NSP_INSQ_7ScaleInELST_0EEESU_EEEEEENS4_6LayoutINS5_IJSC_SC_SC_EEENS5_IJNSA_ILi0EEESZ_SZ_EEEEENS5_IJNS4_10UnderscoreES12_S12_EEEEENS4_13SM90_TMA_LOADENS4_14ComposedLayoutINS4_7SwizzleILi1ELi4ELi3EEENS4_18smem_ptr_flag_bitsILi8EEENSX_INS5_IJNSA_ILi8EEESH_EEENS5_IJSH_SC_EEEEEEEvNS4_8identityENS4_23SM90_TMA_LOAD_MULTICASTES1F_vS1G_EENS_8epilogue10collective18CollectiveEpilogueINS1J_23Sm100TmaWarpSpecializedILi4ELi2ELi32ELb0ELb0EEEJSI_NS5_IJNSX_ISF_SC_EES1O_EEESJ_SK_SJ_SK_NS1J_6fusion15FusionCallbacksIS1N_NS1Q_17LinearCombinationISJ_fSJ_fLNS_15FloatRoundStyleE2EEESI_S1P_JEEENS4_5SM1004TMEM4LOAD26SM100_TMEM_LOAD_16dp32b32xES15_NS16_INS17_ILi2ELi4ELi3EEES1A_NSX_INS5_IJS1B_SF_EEENS5_IJSF_SC_EEEEEEENS4_39AutoVectorizingCopyWithAssumedAlignmentILi128EEENS4_14SM90_TMA_STOREES24_S26_S26_EEEvvEEEEvNT_6ParamsE --------------------------
	.section	.nv.info._ZN7cutlass13device_kernelINS_4gemm6kernel13GemmUniversalIN4cute5tupleIJiiiiEEENS1_10collective13CollectiveMmaINS1_35MainloopSm100TmaUmmaWarpSpecializedILi20ELi2ELi4ENS5_IJNS4_1CILi4EEENSA_ILi1EEESC_EEEEENS5_IJNSA_ILi64EEENSA_ILi256EEENSA_ILi32EEEEEENS_12float_e5m2_tENS5_IJlSC_lEEESJ_SK_NS4_8TiledMMAINS4_8MMA_AtomIJNS4_10MMA_TraitsINS4_19SM100_MMA_F8F6F4_SSEJSJ_SJ_fSF_SG_NS4_17integral_constantINS4_4UMMA5MajorELSR_0EEESS_NSP_INSQ_7ScaleInELST_0EEESU_EEEEEENS4_6LayoutINS5_IJSC_SC_SC_EEENS5_IJNSA_ILi0EEESZ_SZ_EEEEENS5_IJNS4_10UnderscoreES12_S12_EEEEENS4_13SM90_TMA_LOADENS4_14ComposedLayoutINS4_7SwizzleILi1ELi4ELi3EEENS4_18smem_ptr_flag_bitsILi8EEENSX_INS5_IJNSA_ILi8EEESH_EEENS5_IJSH_SC_EEEEEEEvNS4_8identityENS4_23SM90_TMA_LOAD_MULTICASTES1F_vS1G_EENS_8epilogue10collective18CollectiveEpilogueINS1J_23Sm100TmaWarpSpecializedILi4ELi2ELi32ELb0ELb0EEEJSI_NS5_IJNSX_ISF_SC_EES1O_EEESJ_SK_SJ_SK_NS1J_6fusion15FusionCallbacksIS1N_NS1Q_17LinearCombinationISJ_fSJ_fLNS_15FloatRoundStyleE2EEESI_S1P_JEEENS4_5SM1004TMEM4LOAD26SM100_TMEM_LOAD_16dp32b32xES15_NS16_INS17_ILi2ELi4ELi3EEES1A_NSX_INS5_IJS1B_SF_EEENS5_IJSF_SC_EEEEEEENS4_39AutoVectorizingCopyWithAssumedAlignmentILi128EEENS4_14SM90_TMA_STOREES24_S26_S26_EEEvvEEEEvNT_6ParamsE,"",@"SHT_CUDA_INFO"
	.sectionflags	@""
	.align	4


	//----- nvinfo : EIATTR_CUDA_API_VERSION
	.align		4
        /*0000*/ 	.byte	0x04, 0x37
        /*0002*/ 	.short	(.L_32 - .L_31)
.L_31:
        /*0004*/ 	.word	0x00000082


	//----- nvinfo : EIATTR_KPARAM_INFO
	.align		4
.L_32:
        /*0008*/ 	.byte	0x04, 0x17
        /*000a*/ 	.short	(.L_34 - .L_33)
.L_33:
        /*000c*/ 	.word	0x00000000
        /*0010*/ 	.short	0x0000
        /*0012*/ 	.short	0x0000
        /*0014*/ 	.byte	0x00, 0xf0, 0x01, 0x20


	//----- nvinfo : EIATTR_AT_ENTRY_FRAGMENTS
	.align		4
.L_34:
        /*0018*/ 	.byte	0x04, 0x4f
        /*001a*/ 	.short	(.L_36 - .L_35)


	//   ....[0]....
.L_35:
        /*001c*/ 	.word	0x00000006


	//----- nvinfo : EIATTR_RESERVED_SMEM_USED
	.align		4
.L_36:
        /*0020*/ 	.byte	0x01, 0x41
	.zero		2


	//----- nvinfo : EIATTR_SPARSE_MMA_MASK
	.align		4
        /*0024*/ 	.byte	0x03, 0x50
        /*0026*/ 	.short	0x0000


	//----- nvinfo : EIATTR_TCGEN05_1CTA_USED
	.align		4
        /*0028*/ 	.byte	0x01, 0x51
	.zero		2


	//----- nvinfo : EIATTR_MAXREG_COUNT
	.align		4
        /*002c*/ 	.byte	0x03, 0x1b
        /*002e*/ 	.short	0x00ff


	//----- nvinfo : EIATTR_NUM_BARRIERS
	.align		4
        /*0030*/ 	.byte	0x02, 0x4c
        /*0032*/ 	.byte	0x07
	.zero		1


	//----- nvinfo : EIATTR_EXTERNS
	.align		4
        /*0034*/ 	.byte	0x04, 0x0f
        /*0036*/ 	.short	(.L_38 - .L_37)


	//   ....[0]....
	.align		4
.L_37:
        /*0038*/ 	.word	index@(__assertfail)


	//----- nvinfo : EIATTR_MERCURY_ISA_VERSION
	.align		4
.L_38:
        /*003c*/ 	.byte	0x03, 0x5f
        /*003e*/ 	.short	0x0101


	//----- nvinfo : EIATTR_INT_WARP_WIDE_INSTR_OFFSETS
	.align		4
        /*0040*/ 	.byte	0x04, 0x31
        /*0042*/ 	.short	(.L_40 - .L_39)


	//   ....[0]....
.L_39:
        /*0044*/ 	.word	0x00004710


	//   ....[1]....
        /*0048*/ 	.word	0x00004730


	//   ....[2]....
        /*004c*/ 	.word	0x00004760


	//   ....[3]....
        /*0050*/ 	.word	0x00005370


	//   ....[4]....
        /*0054*/ 	.word	0x000053d0


	//   ....[5]....
        /*0058*/ 	.word	0x000054b0


	//   ....[6]....
        /*005c*/ 	.word	0x00005530


	//   ....[7]....
        /*0060*/ 	.word	0x00005620


	//   ....[8]....
        /*0064*/ 	.word	0x000056b0


	//   ....[9]....
        /*0068*/ 	.word	0x000057a0


	//   ....[10]....
        /*006c*/ 	.word	0x00005850


	//----- nvinfo : EIATTR_COOP_GROUP_MASK_REGIDS
	.align		4
.L_40:
        /*0070*/ 	.byte	0x04, 0x29
        /*0072*/ 	.short	(.L_42 - .L_41)


	//   ....[0]....
.L_41:
        /*0074*/ 	.word	0xffffffff


	//   ....[1]....
        /*0078*/ 	.word	0xffffffff


	//   ....[2]....
        /*007c*/ 	.word	0xffffffff


	//   ....[3]....
        /*0080*/ 	.word	0xffffffff


	//   ....[4]....
        /*0084*/ 	.word	0xffffffff


	//   ....[5]....
        /*0088*/ 	.word	0xffffffff


	//   ....[6]....
        /*008c*/ 	.word	0xffffffff


	//   ....[7]....
        /*0090*/ 	.word	0xffffffff


	//   ....[8]....
        /*0094*/ 	.word	0xffffffff


	//   ....[9]....
        /*0098*/ 	.word	0xffffffff


	//   ....[10]....
        /*009c*/ 	.word	0xffffffff


	//   ....[11]....
        /*00a0*/ 	.word	0xffffffff


	//   ....[12]....
        /*00a4*/ 	.word	0xffffffff


	//   ....[13]....
        /*00a8*/ 	.word	0xffffffff


	//----- nvinfo : EIATTR_COOP_GROUP_INSTR_OFFSETS
	.align		4
.L_42:
        /*00ac*/ 	.byte	0x04, 0x28
        /*00ae*/ 	.short	(.L_44 - .L_43)


	//   ....[0]....
.L_43:
        /*00b0*/ 	.word	0x00000080


	//   ....[1]....
        /*00b4*/ 	.word	0x000004f0


	//   ....[2]....
        /*00b8*/ 	.word	0x000008b0


	//   ....[3]....
        /*00bc*/ 	.word	0x00000a50


	//   ....[4]....
        /*00c0*/ 	.word	0x00000b50


	//   ....[5]....
        /*00c4*/ 	.word	0x00000cc0


	//   ....[6]....
        /*00c8*/ 	.word	0x00000e60


	//   ....[7]....
        /*00cc*/ 	.word	0x00001020


	//   ....[8]....
        /*00d0*/ 	.word	0x00002270


	//   ....[9]....
        /*00d4*/ 	.word	0x00003a50


	//   ....[10]....
        /*00d8*/ 	.word	0x00003c60


	//   ....[11]....
        /*00dc*/ 	.word	0x00003c90


	//   ....[12]....
        /*00e0*/ 	.word	0x000045f0


	//   ....[13]....
        /*00e4*/ 	.word	0x00004820


	//----- nvinfo : EIATTR_VRC_CTA_INIT_COUNT
	.align		4
.L_44:
        /*00e8*/ 	.byte	0x02, 0x4a
        /*00ea*/ 	.byte	0x80
	.zero		1


	//----- nvinfo : EIATTR_SYSCALL_OFFSETS
	.align		4
        /*00ec*/ 	.byte	0x04, 0x46
        /*00ee*/ 	.short	(.L_46 - .L_45)


	//   ....[0]....
.L_45:
        /*00f0*/ 	.word	0x000064e0


	//   ....[1]....
        /*00f4*/ 	.word	0x00006620


	//   ....[2]....
        /*00f8*/ 	.word	0x00006e50


	//   ....[3]....
        /*00fc*/ 	.word	0x00007be0


	//   ....[4]....
        /*0100*/ 	.word	0x00008930


	//   ....[5]....
        /*0104*/ 	.word	0x000096b0


	//----- nvinfo : EIATTR_MBARRIER_INSTR_OFFSETS
	.align		4
.L_46:
        /*0108*/ 	.byte	0x04, 0x39
        /*010a*/ 	.short	(.L_48 - .L_47)


	//   ....[0]....
.L_47:
        /*010c*/ 	.word	0x00000610
        /*0110*/ 	.word	0x000000ff
        /*0114*/ 	.word	0x00000000
        /*0118*/ 	.short	0x0100
        /*011a*/ 	.byte	0x04
	.zero		1


	//   ....[1]....
        /*011c*/ 	.word	0x00000620
        /*0120*/ 	.word	0x000000ff
        /*0124*/ 	.word	0x000000a0
        /*0128*/ 	.short	0x0100
        /*012a*/ 	.byte	0x04
	.zero		1


	//   ....[2]....
        /*012c*/ 	.word	0x00000630
        /*0130*/ 	.word	0x000000ff
        /*0134*/ 	.word	0x00000008
        /*0138*/ 	.short	0x0100
        /*013a*/ 	.byte	0x04
	.zero		1


	//   ....[3]....
        /*013c*/ 	.word	0x00000640
        /*0140*/ 	.word	0x000000ff
        /*0144*/ 	.word	0x000000a8
        /*0148*/ 	.short	0x0100
        /*014a*/ 	.byte	0x04
	.zero		1


	//   ....[4]....
        /*014c*/ 	.word	0x00000650
        /*0150*/ 	.word	0x000000ff
        /*0154*/ 	.word	0x00000010
        /*0158*/ 	.short	0x0100
        /*015a*/ 	.byte	0x04
	.zero		1


	//   ....[5]....
        /*015c*/ 	.word	0x00000660
        /*0160*/ 	.word	0x000000ff
        /*0164*/ 	.word	0x000000b0
        /*0168*/ 	.short	0x0100
        /*016a*/ 	.byte	0x04
	.zero		1


	//   ....[6]....
        /*016c*/ 	.word	0x00000670
        /*0170*/ 	.word	0x000000ff
        /*0174*/ 	.word	0x00000018
        /*0178*/ 	.short	0x0100
        /*017a*/ 	.byte	0x04
	.zero		1


	//   ....[7]....
        /*017c*/ 	.word	0x00000680
        /*0180*/ 	.word	0x000000ff
        /*0184*/ 	.word	0x000000b8
        /*0188*/ 	.short	0x0100
        /*018a*/ 	.byte	0x04
	.zero		1


	//   ....[8]....
        /*018c*/ 	.word	0x00000690
        /*0190*/ 	.word	0x000000ff
        /*0194*/ 	.word	0x00000020
        /*0198*/ 	.short	0x0100
        /*019a*/ 	.byte	0x04
	.zero		1


	//   ....[9]....
        /*019c*/ 	.word	0x000006a0
        /*01a0*/ 	.word	0x000000ff
        /*01a4*/ 	.word	0x000000c0
        /*01a8*/ 	.short	0x0100
        /*01aa*/ 	.byte	0x04
	.zero		1


	//   ....[10]....
        /*01ac*/ 	.word	0x000006b0
        /*01b0*/ 	.word	0x000000ff
        /*01b4*/ 	.word	0x00000028
        /*01b8*/ 	.short	0x0100
        /*01ba*/ 	.byte	0x04
	.zero		1


	//   ....[11]....
        /*01bc*/ 	.word	0x000006c0
        /*01c0*/ 	.word	0x000000ff
        /*01c4*/ 	.word	0x000000c8
        /*01c8*/ 	.short	0x0100
        /*01ca*/ 	.byte	0x04
	.zero		1


	//   ....[12]....
        /*01cc*/ 	.word	0x000006d0
        /*01d0*/ 	.word	0x000000ff
        /*01d4*/ 	.word	0x00000030
        /*01d8*/ 	.short	0x0100
        /*01da*/ 	.byte	0x04
	.zero		1


	//   ....[13]....
        /*01dc*/ 	.word	0x000006e0
        /*01e0*/ 	.word	0x000000ff
        /*01e4*/ 	.word	0x000000d0
        /*01e8*/ 	.short	0x0100
        /*01ea*/ 	.byte	0x04
	.zero		1


	//   ....[14]....
        /*01ec*/ 	.word	0x000006f0
        /*01f0*/ 	.word	0x000000ff
        /*01f4*/ 	.word	0x00000038
        /*01f8*/ 	.short	0x0100
        /*01fa*/ 	.byte	0x04
	.zero		1


	//   ....[15]....
        /*01fc*/ 	.word	0x00000700
        /*0200*/ 	.word	0x000000ff
        /*0204*/ 	.word	0x000000d8
        /*0208*/ 	.short	0x0100
        /*020a*/ 	.byte	0x04
	.zero		1


	//   ....[16]....
        /*020c*/ 	.word	0x00000710
        /*0210*/ 	.word	0x000000ff
        /*0214*/ 	.word	0x00000040
        /*0218*/ 	.short	0x0100
        /*021a*/ 	.byte	0x04
	.zero		1


	//   ....[17]....
        /*021c*/ 	.word	0x00000720
        /*0220*/ 	.word	0x000000ff
        /*0224*/ 	.word	0x000000e0
        /*0228*/ 	.short	0x0100
        /*022a*/ 	.byte	0x04
	.zero		1


	//   ....[18]....
        /*022c*/ 	.word	0x00000730
        /*0230*/ 	.word	0x000000ff
        /*0234*/ 	.word	0x00000048
        /*0238*/ 	.short	0x0100
        /*023a*/ 	.byte	0x04
	.zero		1


	//   ....[19]....
        /*023c*/ 	.word	0x00000740
        /*0240*/ 	.word	0x000000ff
        /*0244*/ 	.word	0x000000e8
        /*0248*/ 	.short	0x0100
        /*024a*/ 	.byte	0x04
	.zero		1


	//   ....[20]....
        /*024c*/ 	.word	0x00000750
        /*0250*/ 	.word	0x000000ff
        /*0254*/ 	.word	0x00000050
        /*0258*/ 	.short	0x0100
        /*025a*/ 	.byte	0x04
	.zero		1


	//   ....[21]....
        /*025c*/ 	.word	0x00000760
        /*0260*/ 	.word	0x000000ff
        /*0264*/ 	.word	0x000000f0
        /*0268*/ 	.short	0x0100
        /*026a*/ 	.byte	0x04
	.zero		1


	//   ....[22]....
        /*026c*/ 	.word	0x00000770
        /*0270*/ 	.word	0x000000ff
        /*0274*/ 	.word	0x00000058
        /*0278*/ 	.short	0x0100
        /*027a*/ 	.byte	0x04
	.zero		1


	//   ....[23]....
        /*027c*/ 	.word	0x00000780
        /*0280*/ 	.word	0x000000ff
        /*0284*/ 	.word	0x000000f8
        /*0288*/ 	.short	0x0100
        /*028a*/ 	.byte	0x04
	.zero		1


	//   ....[24]....
        /*028c*/ 	.word	0x00000790
        /*0290*/ 	.word	0x000000ff
        /*0294*/ 	.word	0x00000060
        /*0298*/ 	.short	0x0100
        /*029a*/ 	.byte	0x04
	.zero		1


	//   ....[25]....
        /*029c*/ 	.word	0x000007a0
        /*02a0*/ 	.word	0x000000ff
        /*02a4*/ 	.word	0x00000100
        /*02a8*/ 	.short	0x0100
        /*02aa*/ 	.byte	0x04
	.zero		1


	//   ....[26]....
        /*02ac*/ 	.word	0x000007b0
        /*02b0*/ 	.word	0x000000ff
        /*02b4*/ 	.word	0x00000068
        /*02b8*/ 	.short	0x0100
        /*02ba*/ 	.byte	0x04
	.zero		1


	//   ....[27]....
        /*02bc*/ 	.word	0x000007c0
        /*02c0*/ 	.word	0x000000ff
        /*02c4*/ 	.word	0x00000108
        /*02c8*/ 	.short	0x0100
        /*02ca*/ 	.byte	0x04
	.zero		1


	//   ....[28]....
        /*02cc*/ 	.word	0x000007d0
        /*02d0*/ 	.word	0x000000ff
        /*02d4*/ 	.word	0x00000070
        /*02d8*/ 	.short	0x0100
        /*02da*/ 	.byte	0x04
	.zero		1


	//   ....[29]....
        /*02dc*/ 	.word	0x000007e0
        /*02e0*/ 	.word	0x000000ff
        /*02e4*/ 	.word	0x00000110
        /*02e8*/ 	.short	0x0100
        /*02ea*/ 	.byte	0x04
	.zero		1


	//   ....[30]....
        /*02ec*/ 	.word	0x000007f0
        /*02f0*/ 	.word	0x000000ff
        /*02f4*/ 	.word	0x00000078
        /*02f8*/ 	.short	0x0100
        /*02fa*/ 	.byte	0x04
	.zero		1


	//   ....[31]....
        /*02fc*/ 	.word	0x00000800
        /*0300*/ 	.word	0x000000ff
        /*0304*/ 	.word	0x00000118
        /*0308*/ 	.short	0x0100
        /*030a*/ 	.byte	0x04
	.zero		1


	//   ....[32]....
        /*030c*/ 	.word	0x00000810
        /*0310*/ 	.word	0x000000ff
        /*0314*/ 	.word	0x00000080
        /*0318*/ 	.short	0x0100
        /*031a*/ 	.byte	0x04
	.zero		1


	//   ....[33]....
        /*031c*/ 	.word	0x00000820
        /*0320*/ 	.word	0x000000ff
        /*0324*/ 	.word	0x00000120
        /*0328*/ 	.short	0x0100
        /*032a*/ 	.byte	0x04
	.zero		1


	//   ....[34]....
        /*032c*/ 	.word	0x00000830
        /*0330*/ 	.word	0x000000ff
        /*0334*/ 	.word	0x00000088
        /*0338*/ 	.short	0x0100
        /*033a*/ 	.byte	0x04
	.zero		1


	//   ....[35]....
        /*033c*/ 	.word	0x00000840
        /*0340*/ 	.word	0x000000ff
        /*0344*/ 	.word	0x00000128
        /*0348*/ 	.short	0x0100
        /*034a*/ 	.byte	0x04
	.zero		1


	//   ....[36]....
        /*034c*/ 	.word	0x00000850
        /*0350*/ 	.word	0x000000ff
        /*0354*/ 	.word	0x00000090
        /*0358*/ 	.short	0x0100
        /*035a*/ 	.byte	0x04
	.zero		1


	//   ....[37]....
        /*035c*/ 	.word	0x00000860
        /*0360*/ 	.word	0x000000ff
        /*0364*/ 	.word	0x00000130
        /*0368*/ 	.short	0x0100
        /*036a*/ 	.byte	0x04
	.zero		1


	//   ....[38]....
        /*036c*/ 	.word	0x00000870
        /*0370*/ 	.word	0x000000ff
        /*0374*/ 	.word	0x00000098
        /*0378*/ 	.short	0x0100
        /*037a*/ 	.byte	0x04
	.zero		1


	//   ....[39]....
        /*037c*/ 	.word	0x00000880
        /*0380*/ 	.word	0x000000ff
        /*0384*/ 	.word	0x00000138
        /*0388*/ 	.short	0x0100
        /*038a*/ 	.byte	0x04
	.zero		1


	//   ....[40]....
        /*038c*/ 	.word	0x000009c0
        /*0390*/ 	.word	0x000000ff
        /*0394*/ 	.word	0x00000140
        /*0398*/ 	.short	0x0100
        /*039a*/ 	.byte	0x04
	.zero		1


	//   ....[41]....
        /*039c*/ 	.word	0x000009d0
        /*03a0*/ 	.word	0x000000ff
        /*03a4*/ 	.word	0x00000160
        /*03a8*/ 	.short	0x0100
        /*03aa*/ 	.byte	0x04
	.zero		1


	//   ....[42]....
        /*03ac*/ 	.word	0x000009e0
        /*03b0*/ 	.word	0x000000ff
        /*03b4*/ 	.word	0x00000148
        /*03b8*/ 	.short	0x0100
        /*03ba*/ 	.byte	0x04
	.zero		1


	//   ....[43]....
        /*03bc*/ 	.word	0x000009f0
        /*03c0*/ 	.word	0x000000ff
        /*03c4*/ 	.word	0x00000168
        /*03c8*/ 	.short	0x0100
        /*03ca*/ 	.byte	0x04
	.zero		1


	//   ....[44]....
        /*03cc*/ 	.word	0x00000a00
        /*03d0*/ 	.word	0x000000ff
        /*03d4*/ 	.word	0x00000150
        /*03d8*/ 	.short	0x0100
        /*03da*/ 	.byte	0x04
	.zero		1


	//   ....[45]....
        /*03dc*/ 	.word	0x00000a10
        /*03e0*/ 	.word	0x000000ff
        /*03e4*/ 	.word	0x00000170
        /*03e8*/ 	.short	0x0100
        /*03ea*/ 	.byte	0x04
	.zero		1


	//   ....[46]....
        /*03ec*/ 	.word	0x00000a20
        /*03f0*/ 	.word	0x000000ff
        /*03f4*/ 	.word	0x00000158
        /*03f8*/ 	.short	0x0100
        /*03fa*/ 	.byte	0x04
	.zero		1


	//   ....[47]....
        /*03fc*/ 	.word	0x00000a30
        /*0400*/ 	.word	0x000000ff
        /*0404*/ 	.word	0x00000178
        /*0408*/ 	.short	0x0100
        /*040a*/ 	.byte	0x04
	.zero		1


	//   ....[48]....
        /*040c*/ 	.word	0x00000b20
        /*0410*/ 	.word	0x000000ff
        /*0414*/ 	.word	0x00000180
        /*0418*/ 	.short	0x0100
        /*041a*/ 	.byte	0x06
	.zero		1


	//   ....[49]....
        /*041c*/ 	.word	0x00000b30
        /*0420*/ 	.word	0x000000ff
        /*0424*/ 	.word	0x00000188
        /*0428*/ 	.short	0x0100
        /*042a*/ 	.byte	0x06
	.zero		1


	//   ....[50]....
        /*042c*/ 	.word	0x00000c70
        /*0430*/ 	.word	0x000000ff
        /*0434*/ 	.word	0x00000190
        /*0438*/ 	.short	0x0100
        /*043a*/ 	.byte	0x06
	.zero		1


	//   ....[51]....
        /*043c*/ 	.word	0x00000c80
        /*0440*/ 	.word	0x000000ff
        /*0444*/ 	.word	0x000001a0
        /*0448*/ 	.short	0x0100
        /*044a*/ 	.byte	0x06
	.zero		1


	//   ....[52]....
        /*044c*/ 	.word	0x00000c90
        /*0450*/ 	.word	0x000000ff
        /*0454*/ 	.word	0x00000198
        /*0458*/ 	.short	0x0100
        /*045a*/ 	.byte	0x06
	.zero		1


	//   ....[53]....
        /*045c*/ 	.word	0x00000ca0
        /*0460*/ 	.word	0x000000ff
        /*0464*/ 	.word	0x000001a8
        /*0468*/ 	.short	0x0100
        /*046a*/ 	.byte	0x06
	.zero		1


	//   ....[54]....
        /*046c*/ 	.word	0x00000dd0
        /*0470*/ 	.word	0x000000ff
        /*0474*/ 	.word	0x000001b0
        /*0478*/ 	.short	0x0100
        /*047a*/ 	.byte	0x04
	.zero		1


	//   ....[55]....
        /*047c*/ 	.word	0x00000de0
        /*0480*/ 	.word	0x000000ff
        /*0484*/ 	.word	0x000001d0
        /*0488*/ 	.short	0x0100
        /*048a*/ 	.byte	0x04
	.zero		1


	//   ....[56]....
        /*048c*/ 	.word	0x00000df0
        /*0490*/ 	.word	0x000000ff
        /*0494*/ 	.word	0x000001b8
        /*0498*/ 	.short	0x0100
        /*049a*/ 	.byte	0x04
	.zero		1


	//   ....[57]....
        /*049c*/ 	.word	0x00000e00
        /*04a0*/ 	.word	0x000000ff
        /*04a4*/ 	.word	0x000001d8
        /*04a8*/ 	.short	0x0100
        /*04aa*/ 	.byte	0x04
	.zero		1


	//   ....[58]....
        /*04ac*/ 	.word	0x00000e10
        /*04b0*/ 	.word	0x000000ff
        /*04b4*/ 	.word	0x000001c0
        /*04b8*/ 	.short	0x0100
        /*04ba*/ 	.byte	0x04
	.zero		1


	//   ....[59]....
        /*04bc*/ 	.word	0x00000e20
        /*04c0*/ 	.word	0x000000ff
        /*04c4*/ 	.word	0x000001e0
        /*04c8*/ 	.short	0x0100
        /*04ca*/ 	.byte	0x04
	.zero		1


	//   ....[60]....
        /*04cc*/ 	.word	0x00000e30
        /*04d0*/ 	.word	0x000000ff
        /*04d4*/ 	.word	0x000001c8
        /*04d8*/ 	.short	0x0100
        /*04da*/ 	.byte	0x04
	.zero		1


	//   ....[61]....
        /*04dc*/ 	.word	0x00000e40
        /*04e0*/ 	.word	0x000000ff
        /*04e4*/ 	.word	0x000001e8
        /*04e8*/ 	.short	0x0100
        /*04ea*/ 	.byte	0x04
	.zero		1


	//   ....[62]....
        /*04ec*/ 	.word	0x00000f30
        /*04f0*/ 	.word	0x000000ff
        /*04f4*/ 	.word	0x000001f0
        /*04f8*/ 	.short	0x0100
        /*04fa*/ 	.byte	0x04
	.zero		1


	//   ....[63]....
        /*04fc*/ 	.word	0x00000f40
        /*0500*/ 	.word	0x000000ff
        /*0504*/ 	.word	0x00000200
        /*0508*/ 	.short	0x0100
        /*050a*/ 	.byte	0x04
	.zero		1


	//   ....[64]....
        /*050c*/ 	.word	0x00000f50
        /*0510*/ 	.word	0x000000ff
        /*0514*/ 	.word	0x000001f8
        /*0518*/ 	.short	0x0100
        /*051a*/ 	.byte	0x04
	.zero		1


	//   ....[65]....
        /*051c*/ 	.word	0x00000f60
        /*0520*/ 	.word	0x000000ff
        /*0524*/ 	.word	0x00000208
        /*0528*/ 	.short	0x0100
        /*052a*/ 	.byte	0x04
	.zero		1


	//   ....[66]....
        /*052c*/ 	.word	0x00001b20
        /*0530*/ 	.word	0x00000000
        /*0534*/ 	.word	0x00000200
        /*0538*/ 	.short	0x010a
        /*053a*/ 	.byte	0xff
	.zero		1


	//   ....[67]....
        /*053c*/ 	.word	0x00001b40
        /*0540*/ 	.word	0x00000000
        /*0544*/ 	.word	0x000001f0
        /*0548*/ 	.short	0x0101
        /*054a*/ 	.byte	0xff
	.zero		1


	//   ....[68]....
        /*054c*/ 	.word	0x00001c00
        /*0550*/ 	.word	0x000000ff
        /*0554*/ 	.word	0x000000a0
        /*0558*/ 	.short	0x010a
        /*055a*/ 	.byte	0x04
	.zero		1


	//   ....[69]....
        /*055c*/ 	.word	0x00001c80
        /*0560*/ 	.word	0x000000ff
        /*0564*/ 	.word	0x000000a0
        /*0568*/ 	.short	0x010a
        /*056a*/ 	.byte	0x21
	.zero		1


	//   ....[70]....
        /*056c*/ 	.word	0x00001e10
        /*0570*/ 	.word	0x000000ff
        /*0574*/ 	.word	0x000000a0
        /*0578*/ 	.short	0x010a
        /*057a*/ 	.byte	0x08
	.zero		1


	//   ....[71]....
        /*057c*/ 	.word	0x00001f30
        /*0580*/ 	.word	0x000000ff
        /*0584*/ 	.word	0x00000188
        /*0588*/ 	.short	0x0101
        /*058a*/ 	.byte	0x07
	.zero		1


	//   ....[72]....
        /*058c*/ 	.word	0x00001f50
        /*0590*/ 	.word	0x000000ff
        /*0594*/ 	.word	0x000000a0
        /*0598*/ 	.short	0x010a
        /*059a*/ 	.byte	0x04
	.zero		1


	//   ....[73]....
        /*059c*/ 	.word	0x00001fd0
        /*05a0*/ 	.word	0x000000ff
        /*05a4*/ 	.word	0x000000a0
        /*05a8*/ 	.short	0x010a
        /*05aa*/ 	.byte	0x09
	.zero		1


	//   ....[74]....
        /*05ac*/ 	.word	0x00002170
        /*05b0*/ 	.word	0x000000ff
        /*05b4*/ 	.word	0x000000a0
        /*05b8*/ 	.short	0x010a
        /*05ba*/ 	.byte	0x06
	.zero		1


	//   ....[75]....
        /*05bc*/ 	.word	0x000022a0
        /*05c0*/ 	.word	0x00000003
        /*05c4*/ 	.word	0x00000190
        /*05c8*/ 	.short	0x010a
        /*05ca*/ 	.byte	0xff
	.zero		1


	//   ....[76]....
        /*05cc*/ 	.word	0x000023f0
        /*05d0*/ 	.word	0x00000000
        /*05d4*/ 	.word	0x00000000
        /*05d8*/ 	.short	0x0101
        /*05da*/ 	.byte	0xff
	.zero		1


	//   ....[77]....
        /*05dc*/ 	.word	0x000029a0
        /*05e0*/ 	.word	0x000000ff
        /*05e4*/ 	.word	0x00000000
        /*05e8*/ 	.short	0x010a
        /*05ea*/ 	.byte	0x04
	.zero		1


	//   ....[78]....
        /*05ec*/ 	.word	0x00002a30
        /*05f0*/ 	.word	0x000000ff
        /*05f4*/ 	.word	0x00000000
        /*05f8*/ 	.short	0x010a
        /*05fa*/ 	.byte	0x05
	.zero		1


	//   ....[79]....
        /*05fc*/ 	.word	0x00002ac0
        /*0600*/ 	.word	0x000000ff
        /*0604*/ 	.word	0x00000000
        /*0608*/ 	.short	0x010a
        /*060a*/ 	.byte	0x05
	.zero		1


	//   ....[80]....
        /*060c*/ 	.word	0x00002b50
        /*0610*/ 	.word	0x000000ff
        /*0614*/ 	.word	0x00000000
        /*0618*/ 	.short	0x010a
        /*061a*/ 	.byte	0x05
	.zero		1


	//   ....[81]....
        /*061c*/ 	.word	0x00002be0
        /*0620*/ 	.word	0x000000ff
        /*0624*/ 	.word	0x00000000
        /*0628*/ 	.short	0x010a
        /*062a*/ 	.byte	0x05
	.zero		1


	//   ....[82]....
        /*062c*/ 	.word	0x00002c70
        /*0630*/ 	.word	0x000000ff
        /*0634*/ 	.word	0x00000000
        /*0638*/ 	.short	0x010a
        /*063a*/ 	.byte	0x05
	.zero		1


	//   ....[83]....
        /*063c*/ 	.word	0x00002d00
        /*0640*/ 	.word	0x000000ff
        /*0644*/ 	.word	0x00000000
        /*0648*/ 	.short	0x010a
        /*064a*/ 	.byte	0x05
	.zero		1


	//   ....[84]....
        /*064c*/ 	.word	0x00002d90
        /*0650*/ 	.word	0x000000ff
        /*0654*/ 	.word	0x00000000
        /*0658*/ 	.short	0x010a
        /*065a*/ 	.byte	0x05
	.zero		1


	//   ....[85]....
        /*065c*/ 	.word	0x00002e20
        /*0660*/ 	.word	0x000000ff
        /*0664*/ 	.word	0x00000000
        /*0668*/ 	.short	0x010a
        /*066a*/ 	.byte	0x05
	.zero		1


	//   ....[86]....
        /*066c*/ 	.word	0x00002eb0
        /*0670*/ 	.word	0x000000ff
        /*0674*/ 	.word	0x00000000
        /*0678*/ 	.short	0x010a
        /*067a*/ 	.byte	0x05
	.zero		1


	//   ....[87]....
        /*067c*/ 	.word	0x00002f40
        /*0680*/ 	.word	0x000000ff
        /*0684*/ 	.word	0x00000000
        /*0688*/ 	.short	0x010a
        /*068a*/ 	.byte	0x05
	.zero		1


	//   ....[88]....
        /*068c*/ 	.word	0x00002fd0
        /*0690*/ 	.word	0x000000ff
        /*0694*/ 	.word	0x00000000
        /*0698*/ 	.short	0x010a
        /*069a*/ 	.byte	0x05
	.zero		1


	//   ....[89]....
        /*069c*/ 	.word	0x00003060
        /*06a0*/ 	.word	0x000000ff
        /*06a4*/ 	.word	0x00000000
        /*06a8*/ 	.short	0x010a
        /*06aa*/ 	.byte	0x05
	.zero		1


	//   ....[90]....
        /*06ac*/ 	.word	0x000030f0
        /*06b0*/ 	.word	0x000000ff
        /*06b4*/ 	.word	0x00000000
        /*06b8*/ 	.short	0x010a
        /*06ba*/ 	.byte	0x05
	.zero		1


	//   ....[91]....
        /*06bc*/ 	.word	0x00003180
        /*06c0*/ 	.word	0x000000ff
        /*06c4*/ 	.word	0x00000000
        /*06c8*/ 	.short	0x010a
        /*06ca*/ 	.byte	0x05
	.zero		1


	//   ....[92]....
        /*06cc*/ 	.word	0x00003210
        /*06d0*/ 	.word	0x000000ff
        /*06d4*/ 	.word	0x00000000
        /*06d8*/ 	.short	0x010a
        /*06da*/ 	.byte	0x05
	.zero		1


	//   ....[93]....
        /*06dc*/ 	.word	0x000032a0
        /*06e0*/ 	.word	0x000000ff
        /*06e4*/ 	.word	0x00000000
        /*06e8*/ 	.short	0x010a
        /*06ea*/ 	.byte	0x05
	.zero		1


	//   ....[94]....
        /*06ec*/ 	.word	0x00003330
        /*06f0*/ 	.word	0x000000ff
        /*06f4*/ 	.word	0x00000000
        /*06f8*/ 	.short	0x010a
        /*06fa*/ 	.byte	0x05
	.zero		1


	//   ....[95]....
        /*06fc*/ 	.word	0x000033c0
        /*0700*/ 	.word	0x000000ff
        /*0704*/ 	.word	0x00000000
        /*0708*/ 	.short	0x010a
        /*070a*/ 	.byte	0x05
	.zero		1


	//   ....[96]....
        /*070c*/ 	.word	0x00003460
        /*0710*/ 	.word	0x00000000
        /*0714*/ 	.word	0x00000000
        /*0718*/ 	.short	0x010a
        /*071a*/ 	.byte	0xff
	.zero		1


	//   ....[97]....
        /*071c*/ 	.word	0x000035a0
        /*0720*/ 	.word	0x00000002
        /*0724*/ 	.word	0x000001f0
        /*0728*/ 	.short	0x010a
        /*072a*/ 	.byte	0xff
	.zero		1


	//   ....[98]....
        /*072c*/ 	.word	0x00003600
        /*0730*/ 	.word	0x00000004
        /*0734*/ 	.word	0x00000000
        /*0738*/ 	.short	0x0101
        /*073a*/ 	.byte	0xff
	.zero		1


	//   ....[99]....
        /*073c*/ 	.word	0x00003620
        /*0740*/ 	.word	0x000000ff
        /*0744*/ 	.word	0x000001a0
        /*0748*/ 	.short	0x010a
        /*074a*/ 	.byte	0x04
	.zero		1


	//   ....[100]....
        /*074c*/ 	.word	0x00003740
        /*0750*/ 	.word	0x00000002
        /*0754*/ 	.word	0x00000190
        /*0758*/ 	.short	0x010a
        /*075a*/ 	.byte	0xff
	.zero		1


	//   ....[101]....
        /*075c*/ 	.word	0x00003850
        /*0760*/ 	.word	0x00000002
        /*0764*/ 	.word	0x00000000
        /*0768*/ 	.short	0x0101
        /*076a*/ 	.byte	0xff
	.zero		1


	//   ....[102]....
        /*076c*/ 	.word	0x000038e0
        /*0770*/ 	.word	0x000000ff
        /*0774*/ 	.word	0x000001a0
        /*0778*/ 	.short	0x0106
        /*077a*/ 	.byte	0x04
	.zero		1


	//   ....[103]....
        /*077c*/ 	.word	0x00003900
        /*0780*/ 	.word	0x000000ff
        /*0784*/ 	.word	0x000001a0
        /*0788*/ 	.short	0x010a
        /*078a*/ 	.byte	0x04
	.zero		1


	//   ....[104]....
        /*078c*/ 	.word	0x00003990
        /*0790*/ 	.word	0x000000ff
        /*0794*/ 	.word	0x000001a0
        /*0798*/ 	.short	0x0106
        /*079a*/ 	.byte	0x07
	.zero		1


	//   ....[105]....
        /*079c*/ 	.word	0x000039d0
        /*07a0*/ 	.word	0x00000000
        /*07a4*/ 	.word	0x000001a0
        /*07a8*/ 	.short	0x010a
        /*07aa*/ 	.byte	0xff
	.zero		1


	//   ....[106]....
        /*07ac*/ 	.word	0x00003ed0
        /*07b0*/ 	.word	0x00000000
        /*07b4*/ 	.word	0x00000190
        /*07b8*/ 	.short	0x010a
        /*07ba*/ 	.byte	0xff
	.zero		1


	//   ....[107]....
        /*07bc*/ 	.word	0x00003fd0
        /*07c0*/ 	.word	0x00000003
        /*07c4*/ 	.word	0x00000000
        /*07c8*/ 	.short	0x0101
        /*07ca*/ 	.byte	0xff
	.zero		1


	//   ....[108]....
        /*07cc*/ 	.word	0x00003fe0
        /*07d0*/ 	.word	0x000000ff
        /*07d4*/ 	.word	0x00000000
        /*07d8*/ 	.short	0x010a
        /*07da*/ 	.byte	0x04
	.zero		1


	//   ....[109]....
        /*07dc*/ 	.word	0x00004000
        /*07e0*/ 	.word	0x000000ff
        /*07e4*/ 	.word	0x000001d0
        /*07e8*/ 	.short	0x010a
        /*07ea*/ 	.byte	0x13
	.zero		1


	//   ....[110]....
        /*07ec*/ 	.word	0x00004140
        /*07f0*/ 	.word	0x000000ff
        /*07f4*/ 	.word	0x00000000
        /*07f8*/ 	.short	0x010a
        /*07fa*/ 	.byte	0x06
	.zero		1


	//   ....[111]....
        /*07fc*/ 	.word	0x00004240
        /*0800*/ 	.word	0x000000ff
        /*0804*/ 	.word	0x00000000
        /*0808*/ 	.short	0x010a
        /*080a*/ 	.byte	0x04
	.zero		1


	//   ....[112]....
        /*080c*/ 	.word	0x00004420
        /*0810*/ 	.word	0x000000ff
        /*0814*/ 	.word	0x00000000
        /*0818*/ 	.short	0x010a
        /*081a*/ 	.byte	0x04
	.zero		1


	//   ....[113]....
        /*081c*/ 	.word	0x000044b0
        /*0820*/ 	.word	0x000000ff
        /*0824*/ 	.word	0x00000000
        /*0828*/ 	.short	0x010a
        /*082a*/ 	.byte	0x05
	.zero		1


	//   ....[114]....
        /*082c*/ 	.word	0x00004540
        /*0830*/ 	.word	0x000000ff
        /*0834*/ 	.word	0x00000000
        /*0838*/ 	.short	0x010a
        /*083a*/ 	.byte	0x05
	.zero		1


	//   ....[115]....
        /*083c*/ 	.word	0x000045d0
        /*0840*/ 	.word	0x000000ff
        /*0844*/ 	.word	0x00000000
        /*0848*/ 	.short	0x010a
        /*084a*/ 	.byte	0x04
	.zero		1


	//   ....[116]....
        /*084c*/ 	.word	0x00004b30
        /*0850*/ 	.word	0x00000008
        /*0854*/ 	.word	0x00000190
        /*0858*/ 	.short	0x010a
        /*085a*/ 	.byte	0xff
	.zero		1


	//   ....[117]....
        /*085c*/ 	.word	0x00004ca0
        /*0860*/ 	.word	0x00000000
        /*0864*/ 	.word	0x00000000
        /*0868*/ 	.short	0x0101
        /*086a*/ 	.byte	0xff
	.zero		1


	//   ....[118]....
        /*086c*/ 	.word	0x00005180
        /*0870*/ 	.word	0x000000ff
        /*0874*/ 	.word	0x00000188
        /*0878*/ 	.short	0x010a
        /*087a*/ 	.byte	0x15
	.zero		1


	//   ....[119]....
        /*087c*/ 	.word	0x00005310
        /*0880*/ 	.word	0x000000ff
        /*0884*/ 	.word	0x00000160
        /*0888*/ 	.short	0x010a
        /*088a*/ 	.byte	0x15
	.zero		1


	//   ....[120]....
        /*088c*/ 	.word	0x00005460
        /*0890*/ 	.word	0x000000ff
        /*0894*/ 	.word	0x00000140
        /*0898*/ 	.short	0x010b
        /*089a*/ 	.byte	0x15
	.zero		1


	//   ....[121]....
        /*089c*/ 	.word	0x00005470
        /*08a0*/ 	.word	0x000000ff
        /*08a4*/ 	.word	0x00000000
        /*08a8*/ 	.short	0x0101
        /*08aa*/ 	.byte	0x32
	.zero		1


	//   ....[122]....
        /*08ac*/ 	.word	0x00005480
        /*08b0*/ 	.word	0x000000ff
        /*08b4*/ 	.word	0x00000168
        /*08b8*/ 	.short	0x010a
        /*08ba*/ 	.byte	0x15
	.zero		1


	//   ....[123]....
        /*08bc*/ 	.word	0x000055d0
        /*08c0*/ 	.word	0x000000ff
        /*08c4*/ 	.word	0x00000148
        /*08c8*/ 	.short	0x010b
        /*08ca*/ 	.byte	0x15
	.zero		1


	//   ....[124]....
        /*08cc*/ 	.word	0x000055e0
        /*08d0*/ 	.word	0x000000ff
        /*08d4*/ 	.word	0x00000000
        /*08d8*/ 	.short	0x0101
        /*08da*/ 	.byte	0x31
	.zero		1


	//   ....[125]....
        /*08dc*/ 	.word	0x000055f0
        /*08e0*/ 	.word	0x000000ff
        /*08e4*/ 	.word	0x00000170
        /*08e8*/ 	.short	0x010a
        /*08ea*/ 	.byte	0x15
	.zero		1


	//   ....[126]....
        /*08ec*/ 	.word	0x00005750
        /*08f0*/ 	.word	0x000000ff
        /*08f4*/ 	.word	0x00000150
        /*08f8*/ 	.short	0x010b
        /*08fa*/ 	.byte	0x15
	.zero		1


	//   ....[127]....
        /*08fc*/ 	.word	0x00005760
        /*0900*/ 	.word	0x000000ff
        /*0904*/ 	.word	0x00000000
        /*0908*/ 	.short	0x0101
        /*090a*/ 	.byte	0x30
	.zero		1


	//   ....[128]....
        /*090c*/ 	.word	0x00005770
        /*0910*/ 	.word	0x000000ff
        /*0914*/ 	.word	0x00000178
        /*0918*/ 	.short	0x010a
        /*091a*/ 	.byte	0x15
	.zero		1


	//   ....[129]....
        /*091c*/ 	.word	0x00005960
        /*0920*/ 	.word	0x000000ff
        /*0924*/ 	.word	0x00000158
        /*0928*/ 	.short	0x010b
        /*092a*/ 	.byte	0x15
	.zero		1


	//   ....[130]....
        /*092c*/ 	.word	0x00005970
        /*0930*/ 	.word	0x000000ff
        /*0934*/ 	.word	0x00000000
        /*0938*/ 	.short	0x0101
        /*093a*/ 	.byte	0x2b
	.zero		1


	//   ....[131]....
        /*093c*/ 	.word	0x000059a0
        /*0940*/ 	.word	0x000000ff
        /*0944*/ 	.word	0x00000160
        /*0948*/ 	.short	0x010a
        /*094a*/ 	.byte	0x15
	.zero		1


	//   ....[132]....
        /*094c*/ 	.word	0x000059c0
        /*0950*/ 	.word	0x000000ff
        /*0954*/ 	.word	0x00000168
        /*0958*/ 	.short	0x010a
        /*095a*/ 	.byte	0x15
	.zero		1


	//   ....[133]....
        /*095c*/ 	.word	0x000059e0
        /*0960*/ 	.word	0x000000ff
        /*0964*/ 	.word	0x00000170
        /*0968*/ 	.short	0x010a
        /*096a*/ 	.byte	0x15
	.zero		1


	//   ....[134]....
        /*096c*/ 	.word	0x00005a20
        /*0970*/ 	.word	0x00000000
        /*0974*/ 	.word	0x00000178
        /*0978*/ 	.short	0x010a
        /*097a*/ 	.byte	0xff
	.zero		1


	//   ....[135]....
        /*097c*/ 	.word	0x00005d70
        /*0980*/ 	.word	0x00000003
        /*0984*/ 	.word	0x00000190
        /*0988*/ 	.short	0x010a
        /*098a*/ 	.byte	0xff
	.zero		1


	//   ....[136]....
        /*098c*/ 	.word	0x00005ef0
        /*0990*/ 	.word	0x00000000
        /*0994*/ 	.word	0x00000000
        /*0998*/ 	.short	0x0101
        /*099a*/ 	.byte	0xff
	.zero		1


	//   ....[137]....
        /*099c*/ 	.word	0x00006a40
        /*09a0*/ 	.word	0x00000002
        /*09a4*/ 	.word	0x00000140
        /*09a8*/ 	.short	0x010a
        /*09aa*/ 	.byte	0xff
	.zero		1


	//   ....[138]....
        /*09ac*/ 	.word	0x00006ab0
        /*09b0*/ 	.word	0x00000047
        /*09b4*/ 	.word	0x000001b0
        /*09b8*/ 	.short	0x010a
        /*09ba*/ 	.byte	0xff
	.zero		1


	//   ....[139]....
        /*09bc*/ 	.word	0x00006ba0
        /*09c0*/ 	.word	0x00000002
        /*09c4*/ 	.word	0x00000140
        /*09c8*/ 	.short	0x010a
        /*09ca*/ 	.byte	0xff
	.zero		1


	//   ....[140]....
        /*09cc*/ 	.word	0x00006cb0
        /*09d0*/ 	.word	0x00000000
        /*09d4*/ 	.word	0x00000000
        /*09d8*/ 	.short	0x0101
        /*09da*/ 	.byte	0xff
	.zero		1


	//   ....[141]....
        /*09dc*/ 	.word	0x00006d30
        /*09e0*/ 	.word	0x00000047
        /*09e4*/ 	.word	0x000001b0
        /*09e8*/ 	.short	0x010a
        /*09ea*/ 	.byte	0xff
	.zero		1


	//   ....[142]....
        /*09ec*/ 	.word	0x00007880
        /*09f0*/ 	.word	0x00000070
        /*09f4*/ 	.word	0x00000140
        /*09f8*/ 	.short	0x010a
        /*09fa*/ 	.byte	0xff
	.zero		1


	//   ....[143]....
        /*09fc*/ 	.word	0x00007950
        /*0a00*/ 	.word	0x00000070
        /*0a04*/ 	.word	0x00000140
        /*0a08*/ 	.short	0x010a
        /*0a0a*/ 	.byte	0xff
	.zero		1


	//   ....[144]....
        /*0a0c*/ 	.word	0x00007a60
        /*0a10*/ 	.word	0x00000000
        /*0a14*/ 	.word	0x00000000
        /*0a18*/ 	.short	0x0101
        /*0a1a*/ 	.byte	0xff
	.zero		1


	//   ....[145]....
        /*0a1c*/ 	.word	0x000085d0
        /*0a20*/ 	.word	0x00000070
        /*0a24*/ 	.word	0x00000140
        /*0a28*/ 	.short	0x010a
        /*0a2a*/ 	.byte	0xff
	.zero		1


	//   ....[146]....
        /*0a2c*/ 	.word	0x000086a0
        /*0a30*/ 	.word	0x00000070
        /*0a34*/ 	.word	0x00000140
        /*0a38*/ 	.short	0x010a
        /*0a3a*/ 	.byte	0xff
	.zero		1


	//   ....[147]....
        /*0a3c*/ 	.word	0x000087b0
        /*0a40*/ 	.word	0x00000000
        /*0a44*/ 	.word	0x00000000
        /*0a48*/ 	.short	0x0101
        /*0a4a*/ 	.byte	0xff
	.zero		1


	//   ....[148]....
        /*0a4c*/ 	.word	0x00009350
        /*0a50*/ 	.word	0x00000066
        /*0a54*/ 	.word	0x00000140
        /*0a58*/ 	.short	0x010a
        /*0a5a*/ 	.byte	0xff
	.zero		1


	//   ....[149]....
        /*0a5c*/ 	.word	0x00009420
        /*0a60*/ 	.word	0x00000066
        /*0a64*/ 	.word	0x00000140
        /*0a68*/ 	.short	0x010a
        /*0a6a*/ 	.byte	0xff
	.zero		1


	//   ....[150]....
        /*0a6c*/ 	.word	0x00009530
        /*0a70*/ 	.word	0x00000000
        /*0a74*/ 	.word	0x00000000
        /*0a78*/ 	.short	0x0101
        /*0a7a*/ 	.byte	0xff
	.zero		1


	//   ....[151]....
        /*0a7c*/ 	.word	0x000099c0
        /*0a80*/ 	.word	0x000000ff
        /*0a84*/ 	.word	0x00000000
        /*0a88*/ 	.short	0x0101
        /*0a8a*/ 	.byte	0x04
	.zero		1


	//   ....[152]....
        /*0a8c*/ 	.word	0x0000a1d0
        /*0a90*/ 	.word	0x00000000
        /*0a94*/ 	.word	0x00000200
        /*0a98*/ 	.short	0x010a
        /*0a9a*/ 	.byte	0xff
	.zero		1


	//   ....[153]....
        /*0a9c*/ 	.word	0x0000a230
        /*0aa0*/ 	.word	0x00000000
        /*0aa4*/ 	.word	0x000000a0
        /*0aa8*/ 	.short	0x010a
        /*0aaa*/ 	.byte	0xff
	.zero		1


	//   ....[154]....
        /*0aac*/ 	.word	0x0000a290
        /*0ab0*/ 	.word	0x00000000
        /*0ab4*/ 	.word	0x000000a0
        /*0ab8*/ 	.short	0x010a
        /*0aba*/ 	.byte	0xff
	.zero		1


	//   ....[155]....
        /*0abc*/ 	.word	0x0000a2e0
        /*0ac0*/ 	.word	0x00000003
        /*0ac4*/ 	.word	0x00000190
        /*0ac8*/ 	.short	0x010a
        /*0aca*/ 	.byte	0xff
	.zero		1


	//   ....[156]....
        /*0acc*/ 	.word	0x0000a340
        /*0ad0*/ 	.word	0x00000000
        /*0ad4*/ 	.word	0x00000000
        /*0ad8*/ 	.short	0x010a
        /*0ada*/ 	.byte	0xff
	.zero		1


	//   ....[157]....
        /*0adc*/ 	.word	0x0000a3a0
        /*0ae0*/ 	.word	0x00000000
        /*0ae4*/ 	.word	0x00000000
        /*0ae8*/ 	.short	0x010a
        /*0aea*/ 	.byte	0xff
	.zero		1


	//   ....[158]....
        /*0aec*/ 	.word	0x0000a400
        /*0af0*/ 	.word	0x00000000
        /*0af4*/ 	.word	0x00000000
        /*0af8*/ 	.short	0x010a
        /*0afa*/ 	.byte	0xff
	.zero		1


	//   ....[159]....
        /*0afc*/ 	.word	0x0000a460
        /*0b00*/ 	.word	0x00000000
        /*0b04*/ 	.word	0x00000000
        /*0b08*/ 	.short	0x010a
        /*0b0a*/ 	.byte	0xff
	.zero		1


	//   ....[160]....
        /*0b0c*/ 	.word	0x0000a4c0
        /*0b10*/ 	.word	0x00000000
        /*0b14*/ 	.word	0x00000000
        /*0b18*/ 	.short	0x010a
        /*0b1a*/ 	.byte	0xff
	.zero		1


	//   ....[161]....
        /*0b1c*/ 	.word	0x0000a520
        /*0b20*/ 	.word	0x00000000
        /*0b24*/ 	.word	0x00000000
        /*0b28*/ 	.short	0x010a
        /*0b2a*/ 	.byte	0xff
	.zero		1


	//   ....[162]....
        /*0b2c*/ 	.word	0x0000a580
        /*0b30*/ 	.word	0x00000000
        /*0b34*/ 	.word	0x00000000
        /*0b38*/ 	.short	0x010a
        /*0b3a*/ 	.byte	0xff
	.zero		1


	//   ....[163]....
        /*0b3c*/ 	.word	0x0000a5e0
        /*0b40*/ 	.word	0x00000000
        /*0b44*/ 	.word	0x00000000
        /*0b48*/ 	.short	0x010a
        /*0b4a*/ 	.byte	0xff
	.zero		1


	//   ....[164]....
        /*0b4c*/ 	.word	0x0000a640
        /*0b50*/ 	.word	0x00000000
        /*0b54*/ 	.word	0x00000000
        /*0b58*/ 	.short	0x010a
        /*0b5a*/ 	.byte	0xff
	.zero		1


	//   ....[165]....
        /*0b5c*/ 	.word	0x0000a6a0
        /*0b60*/ 	.word	0x00000000
        /*0b64*/ 	.word	0x00000000
        /*0b68*/ 	.short	0x010a
        /*0b6a*/ 	.byte	0xff
	.zero		1


	//   ....[166]....
        /*0b6c*/ 	.word	0x0000a700
        /*0b70*/ 	.word	0x00000000
        /*0b74*/ 	.word	0x00000000
        /*0b78*/ 	.short	0x010a
        /*0b7a*/ 	.byte	0xff
	.zero		1


	//   ....[167]....
        /*0b7c*/ 	.word	0x0000a760
        /*0b80*/ 	.word	0x00000000
        /*0b84*/ 	.word	0x00000000
        /*0b88*/ 	.short	0x010a
        /*0b8a*/ 	.byte	0xff
	.zero		1


	//   ....[168]....
        /*0b8c*/ 	.word	0x0000a7c0
        /*0b90*/ 	.word	0x00000000
        /*0b94*/ 	.word	0x00000000
        /*0b98*/ 	.short	0x010a
        /*0b9a*/ 	.byte	0xff
	.zero		1


	//   ....[169]....
        /*0b9c*/ 	.word	0x0000a820
        /*0ba0*/ 	.word	0x00000000
        /*0ba4*/ 	.word	0x00000000
        /*0ba8*/ 	.short	0x010a
        /*0baa*/ 	.byte	0xff
	.zero		1


	//   ....[170]....
        /*0bac*/ 	.word	0x0000a880
        /*0bb0*/ 	.word	0x00000000
        /*0bb4*/ 	.word	0x00000000
        /*0bb8*/ 	.short	0x010a
        /*0bba*/ 	.byte	0xff
	.zero		1


	//   ....[171]....
        /*0bbc*/ 	.word	0x0000a8e0
        /*0bc0*/ 	.word	0x00000000
        /*0bc4*/ 	.word	0x00000000
        /*0bc8*/ 	.short	0x010a
        /*0bca*/ 	.byte	0xff
	.zero		1


	//   ....[172]....
        /*0bcc*/ 	.word	0x0000a940
        /*0bd0*/ 	.word	0x00000000
        /*0bd4*/ 	.word	0x00000000
        /*0bd8*/ 	.short	0x010a
        /*0bda*/ 	.byte	0xff
	.zero		1


	//   ....[173]....
        /*0bdc*/ 	.word	0x0000a9a0
        /*0be0*/ 	.word	0x00000000
        /*0be4*/ 	.word	0x00000000
        /*0be8*/ 	.short	0x010a
        /*0bea*/ 	.byte	0xff
	.zero		1


	//   ....[174]....
        /*0bec*/ 	.word	0x0000aa00
        /*0bf0*/ 	.word	0x00000000
        /*0bf4*/ 	.word	0x00000000
        /*0bf8*/ 	.short	0x010a
        /*0bfa*/ 	.byte	0xff
	.zero		1


	//   ....[175]....
        /*0bfc*/ 	.word	0x0000aa50
        /*0c00*/ 	.word	0x00000002
        /*0c04*/ 	.word	0x000001f0
        /*0c08*/ 	.short	0x010a
        /*0c0a*/ 	.byte	0xff
	.zero		1


	//   ....[176]....
        /*0c0c*/ 	.word	0x0000aab0
        /*0c10*/ 	.word	0x00000002
        /*0c14*/ 	.word	0x000001a0
        /*0c18*/ 	.short	0x010a
        /*0c1a*/ 	.byte	0xff
	.zero		1


	//   ....[177]....
        /*0c1c*/ 	.word	0x0000ab00
        /*0c20*/ 	.word	0x00000002
        /*0c24*/ 	.word	0x00000190
        /*0c28*/ 	.short	0x010a
        /*0c2a*/ 	.byte	0xff
	.zero		1


	//   ....[178]....
        /*0c2c*/ 	.word	0x0000ab60
        /*0c30*/ 	.word	0x00000000
        /*0c34*/ 	.word	0x000001a0
        /*0c38*/ 	.short	0x010a
        /*0c3a*/ 	.byte	0xff
	.zero		1


	//   ....[179]....
        /*0c3c*/ 	.word	0x0000abb0
        /*0c40*/ 	.word	0x00000000
        /*0c44*/ 	.word	0x00000190
        /*0c48*/ 	.short	0x010a
        /*0c4a*/ 	.byte	0xff
	.zero		1


	//   ....[180]....
        /*0c4c*/ 	.word	0x0000ac10
        /*0c50*/ 	.word	0x00000003
        /*0c54*/ 	.word	0x000001d0
        /*0c58*/ 	.short	0x010a
        /*0c5a*/ 	.byte	0xff
	.zero		1


	//   ....[181]....
        /*0c5c*/ 	.word	0x0000ac70
        /*0c60*/ 	.word	0x00000000
        /*0c64*/ 	.word	0x00000000
        /*0c68*/ 	.short	0x010a
        /*0c6a*/ 	.byte	0xff
	.zero		1


	//   ....[182]....
        /*0c6c*/ 	.word	0x0000acd0
        /*0c70*/ 	.word	0x00000000
        /*0c74*/ 	.word	0x00000000
        /*0c78*/ 	.short	0x010a
        /*0c7a*/ 	.byte	0xff
	.zero		1


	//   ....[183]....
        /*0c7c*/ 	.word	0x0000ad30
        /*0c80*/ 	.word	0x00000000
        /*0c84*/ 	.word	0x00000000
        /*0c88*/ 	.short	0x010a
        /*0c8a*/ 	.byte	0xff
	.zero		1


	//   ....[184]....
        /*0c8c*/ 	.word	0x0000ad90
        /*0c90*/ 	.word	0x00000000
        /*0c94*/ 	.word	0x00000000
        /*0c98*/ 	.short	0x010a
        /*0c9a*/ 	.byte	0xff
	.zero		1


	//   ....[185]....
        /*0c9c*/ 	.word	0x0000adf0
        /*0ca0*/ 	.word	0x00000000
        /*0ca4*/ 	.word	0x00000000
        /*0ca8*/ 	.short	0x010a
        /*0caa*/ 	.byte	0xff
	.zero		1


	//   ....[186]....
        /*0cac*/ 	.word	0x0000ae40
        /*0cb0*/ 	.word	0x00000008
        /*0cb4*/ 	.word	0x00000190
        /*0cb8*/ 	.short	0x010a
        /*0cba*/ 	.byte	0xff
	.zero		1


	//   ....[187]....
        /*0cbc*/ 	.word	0x0000aea0
        /*0cc0*/ 	.word	0x00000000
        /*0cc4*/ 	.word	0x00000188
        /*0cc8*/ 	.short	0x010a
        /*0cca*/ 	.byte	0xff
	.zero		1


	//   ....[188]....
        /*0ccc*/ 	.word	0x0000af00
        /*0cd0*/ 	.word	0x00000005
        /*0cd4*/ 	.word	0x00000160
        /*0cd8*/ 	.short	0x010a
        /*0cda*/ 	.byte	0xff
	.zero		1


	//   ....[189]....
        /*0cdc*/ 	.word	0x0000af60
        /*0ce0*/ 	.word	0x00000005
        /*0ce4*/ 	.word	0x00000168
        /*0ce8*/ 	.short	0x010a
        /*0cea*/ 	.byte	0xff
	.zero		1


	//   ....[190]....
        /*0cec*/ 	.word	0x0000afc0
        /*0cf0*/ 	.word	0x00000005
        /*0cf4*/ 	.word	0x00000170
        /*0cf8*/ 	.short	0x010a
        /*0cfa*/ 	.byte	0xff
	.zero		1


	//   ....[191]....
        /*0cfc*/ 	.word	0x0000b020
        /*0d00*/ 	.word	0x00000005
        /*0d04*/ 	.word	0x00000178
        /*0d08*/ 	.short	0x010a
        /*0d0a*/ 	.byte	0xff
	.zero		1


	//   ....[192]....
        /*0d0c*/ 	.word	0x0000b080
        /*0d10*/ 	.word	0x00000000
        /*0d14*/ 	.word	0x00000160
        /*0d18*/ 	.short	0x010a
        /*0d1a*/ 	.byte	0xff
	.zero		1


	//   ....[193]....
        /*0d1c*/ 	.word	0x0000b0e0
        /*0d20*/ 	.word	0x00000000
        /*0d24*/ 	.word	0x00000168
        /*0d28*/ 	.short	0x010a
        /*0d2a*/ 	.byte	0xff
	.zero		1


	//   ....[194]....
        /*0d2c*/ 	.word	0x0000b140
        /*0d30*/ 	.word	0x00000000
        /*0d34*/ 	.word	0x00000170
        /*0d38*/ 	.short	0x010a
        /*0d3a*/ 	.byte	0xff
	.zero		1


	//   ....[195]....
        /*0d3c*/ 	.word	0x0000b190
        /*0d40*/ 	.word	0x00000003
        /*0d44*/ 	.word	0x00000190
        /*0d48*/ 	.short	0x010a
        /*0d4a*/ 	.byte	0xff
	.zero		1


	//   ....[196]....
        /*0d4c*/ 	.word	0x0000b1e0
        /*0d50*/ 	.word	0x00000002
        /*0d54*/ 	.word	0x00000140
        /*0d58*/ 	.short	0x010a
        /*0d5a*/ 	.byte	0xff
	.zero		1


	//   ....[197]....
        /*0d5c*/ 	.word	0x0000b230
        /*0d60*/ 	.word	0x00000047
        /*0d64*/ 	.word	0x000001b0
        /*0d68*/ 	.short	0x010a
        /*0d6a*/ 	.byte	0xff
	.zero		1


	//   ....[198]....
        /*0d6c*/ 	.word	0x0000b280
        /*0d70*/ 	.word	0x00000070
        /*0d74*/ 	.word	0x00000140
        /*0d78*/ 	.short	0x010a
        /*0d7a*/ 	.byte	0xff
	.zero		1


	//   ....[199]....
        /*0d7c*/ 	.word	0x0000b2d0
        /*0d80*/ 	.word	0x00000070
        /*0d84*/ 	.word	0x00000140
        /*0d88*/ 	.short	0x010a
        /*0d8a*/ 	.byte	0xff
	.zero		1


	//   ....[200]....
        /*0d8c*/ 	.word	0x0000b320
        /*0d90*/ 	.word	0x00000066
        /*0d94*/ 	.word	0x00000140
        /*0d98*/ 	.short	0x010a
        /*0d9a*/ 	.byte	0xff
	.zero		1


	//----- nvinfo : EIATTR_NUM_MBARRIERS
	.align		4
.L_48:
        /*0d9c*/ 	.byte	0x03, 0x38
        /*0d9e*/ 	.short	0x0042


	//----- nvinfo : EIATTR_EXIT_INSTR_OFFSETS
	.align		4
        /*0da0*/ 	.byte	0x04, 0x1c
        /*0da2*/ 	.short	(.L_50 - .L_49)


	//   ....[0]....
.L_49:
        /*0da4*/ 	.word	0x00003490


	//   ....[1]....
        /*0da8*/ 	.word	0x000039a0


	//   ....[2]....
        /*0dac*/ 	.word	0x00003a00


	//   ....[3]....
        /*0db0*/ 	.word	0x00004830


	//   ....[4]....
        /*0db4*/ 	.word	0x00005a50


	//   ....[5]....
        /*0db8*/ 	.word	0x00005a90


	//   ....[6]....
        /*0dbc*/ 	.word	0x0000a1c0


	//----- nvinfo : EIATTR_MAX_THREADS
	.align		4
.L_50:
        /*0dc0*/ 	.byte	0x04, 0x05
        /*0dc2*/ 	.short	(.L_52 - .L_51)
.L_51:
        /*0dc4*/ 	.word	0x00000100
        /*0dc8*/ 	.word	0x00000001
        /*0dcc*/ 	.word	0x00000001


	//----- nvinfo : EIATTR_CRS_STACK_SIZE
	.align		4
.L_52:
        /*0dd0*/ 	.byte	0x04, 0x1e
        /*0dd2*/ 	.short	(.L_54 - .L_53)
.L_53:
        /*0dd4*/ 	.word	0x00000000


	//----- nvinfo : EIATTR_CBANK_PARAM_SIZE
	.align		4
.L_54:
        /*0dd8*/ 	.byte	0x03, 0x19
        /*0dda*/ 	.short	0x0800


	//----- nvinfo : EIATTR_PARAM_CBANK
	.align		4
        /*0ddc*/ 	.byte	0x04, 0x0a
        /*0dde*/ 	.short	(.L_56 - .L_55)
	.align		4
.L_55:
        /*0de0*/ 	.word	index@(.nv.constant0._ZN7cutlass13device_kernelINS_4gemm6kernel13GemmUniversalIN4cute5tupleIJiiiiEEENS1_10collective13CollectiveMmaINS1_35MainloopSm100TmaUmmaWarpSpecializedILi20ELi2ELi4ENS5_IJNS4_1CILi4EEENSA_ILi1EEESC_EEEEENS5_IJNSA_ILi64EEENSA_ILi256EEENSA_ILi32EEEEEENS_12float_e5m2_tENS5_IJlSC_lEEESJ_SK_NS4_8TiledMMAINS4_8MMA_AtomIJNS4_10MMA_TraitsINS4_19SM100_MMA_F8F6F4_SSEJSJ_SJ_fSF_SG_NS4_17integral_constantINS4_4UMMA5MajorELSR_0EEESS_NSP_INSQ_7ScaleInELST_0EEESU_EEEEEENS4_6LayoutINS5_IJSC_SC_SC_EEENS5_IJNSA_ILi0EEESZ_SZ_EEEEENS5_IJNS4_10UnderscoreES12_S12_EEEEENS4_13SM90_TMA_LOADENS4_14ComposedLayoutINS4_7SwizzleILi1ELi4ELi3EEENS4_18smem_ptr_flag_bitsILi8EEENSX_INS5_IJNSA_ILi8EEESH_EEENS5_IJSH_SC_EEEEEEEvNS4_8identityENS4_23SM90_TMA_LOAD_MULTICASTES1F_vS1G_EENS_8epilogue10collective18CollectiveEpilogueINS1J_23Sm100TmaWarpSpecializedILi4ELi2ELi32ELb0ELb0EEEJSI_NS5_IJNSX_ISF_SC_EES1O_EEESJ_SK_SJ_SK_NS1J_6fusion15FusionCallbacksIS1N_NS1Q_17LinearCombinationISJ_fSJ_fLNS_15FloatRoundStyleE2EEESI_S1P_JEEENS4_5SM1004TMEM4LOAD26SM100_TMEM_LOAD_16dp32b32xES15_NS16_INS17_ILi2ELi4ELi3EEES1A_NSX_INS5_IJS1B_SF_EEENS5_IJSF_SC_EEEEEEENS4_39AutoVectorizingCopyWithAssumedAlignmentILi128EEENS4_14SM90_TMA_STOREES24_S26_S26_EEEvvEEEEvNT_6ParamsE)
        /*0de4*/ 	.short	0x0380
        /*0de6*/ 	.short	0x0800


	//----- nvinfo : EIATTR_SW_WAR
	.align		4
.L_56:
        /*0de8*/ 	.byte	0x04, 0x36
        /*0dea*/ 	.short	(.L_58 - .L_57)
.L_57:
        /*0dec*/ 	.word	0x00000008
.L_58:


//--------------------- .nv.callgraph             --------------------------
	.section	.nv.callgraph,"",@"SHT_CUDA_CALLGRAPH"
	.align	4
	.sectionentsize	8
	.align		4
        /*0000*/ 	.word	0x00000000
	.align		4
        /*0004*/ 	.word	0xffffffff
	.align		4
        /*0008*/ 	.word	index@(_ZN7cutlass13device_kernelINS_4gemm6kernel13GemmUniversalIN4cute5tupleIJiiiiEEENS1_10collective13CollectiveMmaINS1_35MainloopSm100TmaUmmaWarpSpecializedILi20ELi2ELi4ENS5_IJNS4_1CILi4EEENSA_ILi1EEESC_EEEEENS5_IJNSA_ILi64EEENSA_ILi256EEENSA_ILi32EEEEEENS_12float_e5m2_tENS5_IJlSC_lEEESJ_SK_NS4_8TiledMMAINS4_8MMA_AtomIJNS4_10MMA_TraitsINS4_19SM100_MMA_F8F6F4_SSEJSJ_SJ_fSF_SG_NS4_17integral_constantINS4_4UMMA5MajorELSR_0EEESS_NSP_INSQ_7ScaleInELST_0EEESU_EEEEEENS4_6LayoutINS5_IJSC_SC_SC_EEENS5_IJNSA_ILi0EEESZ_SZ_EEEEENS5_IJNS4_10UnderscoreES12_S12_EEEEENS4_13SM90_TMA_LOADENS4_14ComposedLayoutINS4_7SwizzleILi1ELi4ELi3EEENS4_18smem_ptr_flag_bitsILi8EEENSX_INS5_IJNSA_ILi8EEESH_EEENS5_IJSH_SC_EEEEEEEvNS4_8identityENS4_23SM90_TMA_LOAD_MULTICASTES1F_vS1G_EENS_8epilogue10collective18CollectiveEpilogueINS1J_23Sm100TmaWarpSpecializedILi4ELi2ELi32ELb0ELb0EEEJSI_NS5_IJNSX_ISF_SC_EES1O_EEESJ_SK_SJ_SK_NS1J_6fusion15FusionCallbacksIS1N_NS1Q_17LinearCombinationISJ_fSJ_fLNS_15FloatRoundStyleE2EEESI_S1P_JEEENS4_5SM1004TMEM4LOAD26SM100_TMEM_LOAD_16dp32b32xES15_NS16_INS17_ILi2ELi4ELi3EEES1A_NSX_INS5_IJS1B_SF_EEENS5_IJSF_SC_EEEEEEENS4_39AutoVectorizingCopyWithAssumedAlignmentILi128EEENS4_14SM90_TMA_STOREES24_S26_S26_EEEvvEEEEvNT_6ParamsE)
	.align		4
        /*000c*/ 	.word	index@(__assertfail)
	.align		4
        /*0010*/ 	.word	0x00000000
	.align		4
        /*0014*/ 	.word	0xfffffffe
	.align		4
        /*0018*/ 	.word	0x00000000
	.align		4
        /*001c*/ 	.word	0xfffffffd
	.align		4
        /*0020*/ 	.word	0x00000000
	.align		4
        /*0024*/ 	.word	0xfffffffc


//--------------------- .nv.constant4             --------------------------
	.section	.nv.constant4,"a",@progbits
	.align	8
	.align		8
.nv.constant4:
        /*0000*/ 	.dword	__assertfail
	.align		8
        /*0008*/ 	.dword	__unnamed_1
	.align		8
        /*0010*/ 	.dword	__unnamed_2
	.align		8
        /*0018*/ 	.dword	__unnamed_3
	.align		8
        /*0020*/ 	.dword	_ZN40_INTERNAL_e9a3ba0e_4_k_cu_822ee254_327534cuda3std3__45__cpo5beginE
	.align		8
        /*0028*/ 	.dword	_ZN40_INTERNAL_e9a3ba0e_4_k_cu_822ee254_327534cuda3std3__45__cpo3endE
	.align		8
        /*0030*/ 	.dword	_ZN40_INTERNAL_e9a3ba0e_4_k_cu_822ee254_327534cuda3std3__45__cpo6cbeginE
	.align		8
        /*0038*/ 	.dword	_ZN40_INTERNAL_e9a3ba0e_4_k_cu_822ee254_327534cuda3std3__45__cpo4cendE
	.align		8
        /*0040*/ 	.dword	_ZN40_INTERNAL_e9a3ba0e_4_k_cu_822ee254_327534cuda3std3__442_GLOBAL__N__e9a3ba0e_4_k_cu_822ee254_327536ignoreE
	.align		8
        /*0048*/ 	.dword	_ZN40_INTERNAL_e9a3ba0e_4_k_cu_822ee254_327534cuda3std3__419piecewise_constructE
	.align		8
        /*0050*/ 	.dword	_ZN40_INTERNAL_e9a3ba0e_4_k_cu_822ee254_327534cuda3std3__48in_placeE
	.align		8
        /*0058*/ 	.dword	_ZN40_INTERNAL_e9a3ba0e_4_k_cu_822ee254_327534cuda3std6ranges3__45__cpo4swapE
	.align		8
        /*0060*/ 	.dword	_ZN40_INTERNAL_e9a3ba0e_4_k_cu_822ee254_327534cuda3std6ranges3__45__cpo9iter_moveE
	.align		8
        /*0068*/ 	.dword	_ZN40_INTERNAL_e9a3ba0e_4_k_cu_822ee254_327534cute7productE
	.align		8
        /*0070*/ 	.dword	_ZN40_INTERNAL_e9a3ba0e_4_k_cu_822ee254_327534cute1_E
	.align		8
        /*0078*/ 	.dword	$str$25
	.align		8
        /*0080*/ 	.dword	$str$26
	.align		8
        /*0088*/ 	.dword	$str$27
	.align		8
        /*0090*/ 	.dword	$str$28


//--------------------- .text._ZN7cutlass13device_kernelINS_4gemm6kernel13GemmUniversalIN4cute5tupleIJiiiiEEENS1_10collective13CollectiveMmaINS1_35MainloopSm100TmaUmmaWarpSpecializedILi20ELi2ELi4ENS5_IJNS4_1CILi4EEENSA_ILi1EEESC_EEEEENS5_IJNSA_ILi64EEENSA_ILi256EEENSA_ILi32EEEEEENS_12float_e5m2_tENS5_IJlSC_lEEESJ_SK_NS4_8TiledMMAINS4_8MMA_AtomIJNS4_10MMA_TraitsINS4_19SM100_MMA_F8F6F4_SSEJSJ_SJ_fSF_SG_NS4_17integral_constantINS4_4UMMA5MajorELSR_0EEESS_NSP_INSQ_7ScaleInELST_0EEESU_EEEEEENS4_6LayoutINS5_IJSC_SC_SC_EEENS5_IJNSA_ILi0EEESZ_SZ_EEEEENS5_IJNS4_10UnderscoreES12_S12_EEEEENS4_13SM90_TMA_LOADENS4_14ComposedLayoutINS4_7SwizzleILi1ELi4ELi3EEENS4_18smem_ptr_flag_bitsILi8EEENSX_INS5_IJNSA_ILi8EEESH_EEENS5_IJSH_SC_EEEEEEEvNS4_8identityENS4_23SM90_TMA_LOAD_MULTICASTES1F_vS1G_EENS_8epilogue10collective18CollectiveEpilogueINS1J_23Sm100TmaWarpSpecializedILi4ELi2ELi32ELb0ELb0EEEJSI_NS5_IJNSX_ISF_SC_EES1O_EEESJ_SK_SJ_SK_NS1J_6fusion15FusionCallbacksIS1N_NS1Q_17LinearCombinationISJ_fSJ_fLNS_15FloatRoundStyleE2EEESI_S1P_JEEENS4_5SM1004TMEM4LOAD26SM100_TMEM_LOAD_16dp32b32xES15_NS16_INS17_ILi2ELi4ELi3EEES1A_NSX_INS5_IJS1B_SF_EEENS5_IJSF_SC_EEEEEEENS4_39AutoVectorizingCopyWithAssumedAlignmentILi128EEENS4_14SM90_TMA_STOREES24_S26_S26_EEEvvEEEEvNT_6ParamsE --------------------------
	.section	.text._ZN7cutlass13device_kernelINS_4gemm6kernel13GemmUniversalIN4cute5tupleIJiiiiEEENS1_10collective13CollectiveMmaINS1_35MainloopSm100TmaUmmaWarpSpecializedILi20ELi2ELi4ENS5_IJNS4_1CILi4EEENSA_ILi1EEESC_EEEEENS5_IJNSA_ILi64EEENSA_ILi256EEENSA_ILi32EEEEEENS_12float_e5m2_tENS5_IJlSC_lEEESJ_SK_NS4_8TiledMMAINS4_8MMA_AtomIJNS4_10MMA_TraitsINS4_19SM100_MMA_F8F6F4_SSEJSJ_SJ_fSF_SG_NS4_17integral_constantINS4_4UMMA5MajorELSR_0EEESS_NSP_INSQ_7ScaleInELST_0EEESU_EEEEEENS4_6LayoutINS5_IJSC_SC_SC_EEENS5_IJNSA_ILi0EEESZ_SZ_EEEEENS5_IJNS4_10UnderscoreES12_S12_EEEEENS4_13SM90_TMA_LOADENS4_14ComposedLayoutINS4_7SwizzleILi1ELi4ELi3EEENS4_18smem_ptr_flag_bitsILi8EEENSX_INS5_IJNSA_ILi8EEESH_EEENS5_IJSH_SC_EEEEEEEvNS4_8identityENS4_23SM90_TMA_LOAD_MULTICASTES1F_vS1G_EENS_8epilogue10collective18CollectiveEpilogueINS1J_23Sm100TmaWarpSpecializedILi4ELi2ELi32ELb0ELb0EEEJSI_NS5_IJNSX_ISF_SC_EES1O_EEESJ_SK_SJ_SK_NS1J_6fusion15FusionCallbacksIS1N_NS1Q_17LinearCombinationISJ_fSJ_fLNS_15FloatRoundStyleE2EEESI_S1P_JEEENS4_5SM1004TMEM4LOAD26SM100_TMEM_LOAD_16dp32b32xES15_NS16_INS17_ILi2ELi4ELi3EEES1A_NSX_INS5_IJS1B_SF_EEENS5_IJSF_SC_EEEEEEENS4_39AutoVectorizingCopyWithAssumedAlignmentILi128EEENS4_14SM90_TMA_STOREES24_S26_S26_EEEvvEEEEvNT_6ParamsE,"ax",@progbits
	.align	128
.text._ZN7cutlass13device_kernelINS_4gemm6kernel13GemmUniversalIN4cute5tupleIJiiiiEEENS1_10collective13CollectiveMmaINS1_35MainloopSm100TmaUmmaWarpSpecializedILi20ELi2ELi4ENS5_IJNS4_1CILi4EEENSA_ILi1EEESC_EEEEENS5_IJNSA_ILi64EEENSA_ILi256EEENSA_ILi32EEEEEENS_12float_e5m2_tENS5_IJlSC_lEEESJ_SK_NS4_8TiledMMAINS4_8MMA_AtomIJNS4_10MMA_TraitsINS4_19SM100_MMA_F8F6F4_SSEJSJ_SJ_fSF_SG_NS4_17integral_constantINS4_4UMMA5MajorELSR_0EEESS_NSP_INSQ_7ScaleInELST_0EEESU_EEEEEENS4_6LayoutINS5_IJSC_SC_SC_EEENS5_IJNSA_ILi0EEESZ_SZ_EEEEENS5_IJNS4_10UnderscoreES12_S12_EEEEENS4_13SM90_TMA_LOADENS4_14ComposedLayoutINS4_7SwizzleILi1ELi4ELi3EEENS4_18smem_ptr_flag_bitsILi8EEENSX_INS5_IJNSA_ILi8EEESH_EEENS5_IJSH_SC_EEEEEEEvNS4_8identityENS4_23SM90_TMA_LOAD_MULTICASTES1F_vS1G_EENS_8epilogue10collective18CollectiveEpilogueINS1J_23Sm100TmaWarpSpecializedILi4ELi2ELi32ELb0ELb0EEEJSI_NS5_IJNSX_ISF_SC_EES1O_EEESJ_SK_SJ_SK_NS1J_6fusion15FusionCallbacksIS1N_NS1Q_17LinearCombinationISJ_fSJ_fLNS_15FloatRoundStyleE2EEESI_S1P_JEEENS4_5SM1004TMEM4LOAD26SM100_TMEM_LOAD_16dp32b32xES15_NS16_INS17_ILi2ELi4ELi3EEES1A_NSX_INS5_IJS1B_SF_EEENS5_IJSF_SC_EEEEEEENS4_39AutoVectorizingCopyWithAssumedAlignmentILi128EEENS4_14SM90_TMA_STOREES24_S26_S26_EEEvvEEEEvNT_6ParamsE:
        .type           _ZN7cutlass13device_kernelINS_4gemm6kernel13GemmUniversalIN4cute5tupleIJiiiiEEENS1_10collective13CollectiveMmaINS1_35MainloopSm100TmaUmmaWarpSpecializedILi20ELi2ELi4ENS5_IJNS4_1CILi4EEENSA_ILi1EEESC_EEEEENS5_IJNSA_ILi64EEENSA_ILi256EEENSA_ILi32EEEEEENS_12float_e5m2_tENS5_IJlSC_lEEESJ_SK_NS4_8TiledMMAINS4_8MMA_AtomIJNS4_10MMA_TraitsINS4_19SM100_MMA_F8F6F4_SSEJSJ_SJ_fSF_SG_NS4_17integral_constantINS4_4UMMA5MajorELSR_0EEESS_NSP_INSQ_7ScaleInELST_0EEESU_EEEEEENS4_6LayoutINS5_IJSC_SC_SC_EEENS5_IJNSA_ILi0EEESZ_SZ_EEEEENS5_IJNS4_10UnderscoreES12_S12_EEEEENS4_13SM90_TMA_LOADENS4_14ComposedLayoutINS4_7SwizzleILi1ELi4ELi3EEENS4_18smem_ptr_flag_bitsILi8EEENSX_INS5_IJNSA_ILi8EEESH_EEENS5_IJSH_SC_EEEEEEEvNS4_8identityENS4_23SM90_TMA_LOAD_MULTICASTES1F_vS1G_EENS_8epilogue10collective18CollectiveEpilogueINS1J_23Sm100TmaWarpSpecializedILi4ELi2ELi32ELb0ELb0EEEJSI_NS5_IJNSX_ISF_SC_EES1O_EEESJ_SK_SJ_SK_NS1J_6fusion15FusionCallbacksIS1N_NS1Q_17LinearCombinationISJ_fSJ_fLNS_15FloatRoundStyleE2EEESI_S1P_JEEENS4_5SM1004TMEM4LOAD26SM100_TMEM_LOAD_16dp32b32xES15_NS16_INS17_ILi2ELi4ELi3EEES1A_NSX_INS5_IJS1B_SF_EEENS5_IJSF_SC_EEEEEEENS4_39AutoVectorizingCopyWithAssumedAlignmentILi128EEENS4_14SM90_TMA_STOREES24_S26_S26_EEEvvEEEEvNT_6ParamsE,@function
        .size           _ZN7cutlass13device_kernelINS_4gemm6kernel13GemmUniversalIN4cute5tupleIJiiiiEEENS1_10collective13CollectiveMmaINS1_35MainloopSm100TmaUmmaWarpSpecializedILi20ELi2ELi4ENS5_IJNS4_1CILi4EEENSA_ILi1EEESC_EEEEENS5_IJNSA_ILi64EEENSA_ILi256EEENSA_ILi32EEEEEENS_12float_e5m2_tENS5_IJlSC_lEEESJ_SK_NS4_8TiledMMAINS4_8MMA_AtomIJNS4_10MMA_TraitsINS4_19SM100_MMA_F8F6F4_SSEJSJ_SJ_fSF_SG_NS4_17integral_constantINS4_4UMMA5MajorELSR_0EEESS_NSP_INSQ_7ScaleInELST_0EEESU_EEEEEENS4_6LayoutINS5_IJSC_SC_SC_EEENS5_IJNSA_ILi0EEESZ_SZ_EEEEENS5_IJNS4_10UnderscoreES12_S12_EEEEENS4_13SM90_TMA_LOADENS4_14ComposedLayoutINS4_7SwizzleILi1ELi4ELi3EEENS4_18smem_ptr_flag_bitsILi8EEENSX_INS5_IJNSA_ILi8EEESH_EEENS5_IJSH_SC_EEEEEEEvNS4_8identityENS4_23SM90_TMA_LOAD_MULTICASTES1F_vS1G_EENS_8epilogue10collective18CollectiveEpilogueINS1J_23Sm100TmaWarpSpecializedILi4ELi2ELi32ELb0ELb0EEEJSI_NS5_IJNSX_ISF_SC_EES1O_EEESJ_SK_SJ_SK_NS1J_6fusion15FusionCallbacksIS1N_NS1Q_17LinearCombinationISJ_fSJ_fLNS_15FloatRoundStyleE2EEESI_S1P_JEEENS4_5SM1004TMEM4LOAD26SM100_TMEM_LOAD_16dp32b32xES15_NS16_INS17_ILi2ELi4ELi3EEES1A_NSX_INS5_IJS1B_SF_EEENS5_IJSF_SC_EEEEEEENS4_39AutoVectorizingCopyWithAssumedAlignmentILi128EEENS4_14SM90_TMA_STOREES24_S26_S26_EEEvvEEEEvNT_6ParamsE,(.L_x_226 - _ZN7cutlass13device_kernelINS_4gemm6kernel13GemmUniversalIN4cute5tupleIJiiiiEEENS1_10collective13CollectiveMmaINS1_35MainloopSm100TmaUmmaWarpSpecializedILi20ELi2ELi4ENS5_IJNS4_1CILi4EEENSA_ILi1EEESC_EEEEENS5_IJNSA_ILi64EEENSA_ILi256EEENSA_ILi32EEEEEENS_12float_e5m2_tENS5_IJlSC_lEEESJ_SK_NS4_8TiledMMAINS4_8MMA_AtomIJNS4_10MMA_TraitsINS4_19SM100_MMA_F8F6F4_SSEJSJ_SJ_fSF_SG_NS4_17integral_constantINS4_4UMMA5MajorELSR_0EEESS_NSP_INSQ_7ScaleInELST_0EEESU_EEEEEENS4_6LayoutINS5_IJSC_SC_SC_EEENS5_IJNSA_ILi0EEESZ_SZ_EEEEENS5_IJNS4_10UnderscoreES12_S12_EEEEENS4_13SM90_TMA_LOADENS4_14ComposedLayoutINS4_7SwizzleILi1ELi4ELi3EEENS4_18smem_ptr_flag_bitsILi8EEENSX_INS5_IJNSA_ILi8EEESH_EEENS5_IJSH_SC_EEEEEEEvNS4_8identityENS4_23SM90_TMA_LOAD_MULTICASTES1F_vS1G_EENS_8epilogue10collective18CollectiveEpilogueINS1J_23Sm100TmaWarpSpecializedILi4ELi2ELi32ELb0ELb0EEEJSI_NS5_IJNSX_ISF_SC_EES1O_EEESJ_SK_SJ_SK_NS1J_6fusion15FusionCallbacksIS1N_NS1Q_17LinearCombinationISJ_fSJ_fLNS_15FloatRoundStyleE2EEESI_S1P_JEEENS4_5SM1004TMEM4LOAD26SM100_TMEM_LOAD_16dp32b32xES15_NS16_INS17_ILi2ELi4ELi3EEES1A_NSX_INS5_IJS1B_SF_EEENS5_IJSF_SC_EEEEEEENS4_39AutoVectorizingCopyWithAssumedAlignmentILi128EEENS4_14SM90_TMA_STOREES24_S26_S26_EEEvvEEEEvNT_6ParamsE)
        .other          _ZN7cutlass13device_kernelINS_4gemm6kernel13GemmUniversalIN4cute5tupleIJiiiiEEENS1_10collective13CollectiveMmaINS1_35MainloopSm100TmaUmmaWarpSpecializedILi20ELi2ELi4ENS5_IJNS4_1CILi4EEENSA_ILi1EEESC_EEEEENS5_IJNSA_ILi64EEENSA_ILi256EEENSA_ILi32EEEEEENS_12float_e5m2_tENS5_IJlSC_lEEESJ_SK_NS4_8TiledMMAINS4_8MMA_AtomIJNS4_10MMA_TraitsINS4_19SM100_MMA_F8F6F4_SSEJSJ_SJ_fSF_SG_NS4_17integral_constantINS4_4UMMA5MajorELSR_0EEESS_NSP_INSQ_7ScaleInELST_0EEESU_EEEEEENS4_6LayoutINS5_IJSC_SC_SC_EEENS5_IJNSA_ILi0EEESZ_SZ_EEEEENS5_IJNS4_10UnderscoreES12_S12_EEEEENS4_13SM90_TMA_LOADENS4_14ComposedLayoutINS4_7SwizzleILi1ELi4ELi3EEENS4_18smem_ptr_flag_bitsILi8EEENSX_INS5_IJNSA_ILi8EEESH_EEENS5_IJSH_SC_EEEEEEEvNS4_8identityENS4_23SM90_TMA_LOAD_MULTICASTES1F_vS1G_EENS_8epilogue10collective18CollectiveEpilogueINS1J_23Sm100TmaWarpSpecializedILi4ELi2ELi32ELb0ELb0EEEJSI_NS5_IJNSX_ISF_SC_EES1O_EEESJ_SK_SJ_SK_NS1J_6fusion15FusionCallbacksIS1N_NS1Q_17LinearCombinationISJ_fSJ_fLNS_15FloatRoundStyleE2EEESI_S1P_JEEENS4_5SM1004TMEM4LOAD26SM100_TMEM_LOAD_16dp32b32xES15_NS16_INS17_ILi2ELi4ELi3EEES1A_NSX_INS5_IJS1B_SF_EEENS5_IJSF_SC_EEEEEEENS4_39AutoVectorizingCopyWithAssumedAlignmentILi128EEENS4_14SM90_TMA_STOREES24_S26_S26_EEEvvEEEEvNT_6ParamsE,@"STO_CUDA_ENTRY STV_DEFAULT"
_ZN7cutlass13device_kernelINS_4gemm6kernel13GemmUniversalIN4cute5tupleIJiiiiEEENS1_10collective13CollectiveMmaINS1_35MainloopSm100TmaUmmaWarpSpecializedILi20ELi2ELi4ENS5_IJNS4_1CILi4EEENSA_ILi1EEESC_EEEEENS5_IJNSA_ILi64EEENSA_ILi256EEENSA_ILi32EEEEEENS_12float_e5m2_tENS5_IJlSC_lEEESJ_SK_NS4_8TiledMMAINS4_8MMA_AtomIJNS4_10MMA_TraitsINS4_19SM100_MMA_F8F6F4_SSEJSJ_SJ_fSF_SG_NS4_17integral_constantINS4_4UMMA5MajorELSR_0EEESS_NSP_INSQ_7ScaleInELST_0EEESU_EEEEEENS4_6LayoutINS5_IJSC_SC_SC_EEENS5_IJNSA_ILi0EEESZ_SZ_EEEEENS5_IJNS4_10UnderscoreES12_S12_EEEEENS4_13SM90_TMA_LOADENS4_14ComposedLayoutINS4_7SwizzleILi1ELi4ELi3EEENS4_18smem_ptr_flag_bitsILi8EEENSX_INS5_IJNSA_ILi8EEESH_EEENS5_IJSH_SC_EEEEEEEvNS4_8identityENS4_23SM90_TMA_LOAD_MULTICASTES1F_vS1G_EENS_8epilogue10collective18CollectiveEpilogueINS1J_23Sm100TmaWarpSpecializedILi4ELi2ELi32ELb0ELb0EEEJSI_NS5_IJNSX_ISF_SC_EES1O_EEESJ_SK_SJ_SK_NS1J_6fusion15FusionCallbacksIS1N_NS1Q_17LinearCombinationISJ_fSJ_fLNS_15FloatRoundStyleE2EEESI_S1P_JEEENS4_5SM1004TMEM4LOAD26SM100_TMEM_LOAD_16dp32b32xES15_NS16_INS17_ILi2ELi4ELi3EEES1A_NSX_INS5_IJS1B_SF_EEENS5_IJSF_SC_EEEEEEENS4_39AutoVectorizingCopyWithAssumedAlignmentILi128EEENS4_14SM90_TMA_STOREES24_S26_S26_EEEvvEEEEvNT_6ParamsE:
[----:B------:R-:W1:Y:S01]  /*0000*/  LDC R1, c[0x0][0x37c] ;  /* 0x0000df00ff017b82 */ /* 0x000e620000000800 */
[----:B------:R-:W2:Y:S01]  /*0010*/  S2R R95, SR_TID.X ;  /* 0x00000000005f7919 */ /* 0x000ea20000002100 */
[----:B------:R-:W3:Y:S01]  /*0020*/  LDCU.64 UR8, c[0x0][0x890] ;  /* 0x00011200ff0877ac */ /* 0x000ee20008000a00 */
[----:B------:R-:W-:Y:S02]  /*0030*/  PRMT R85, RZ, 0x7610, R85 ;  /* 0x00007610ff557816 */ /* 0x000fe40000000055 */
[----:B------:R-:W-:Y:S01]  /*0040*/  ELECT P3, URZ, PT ;  /* 0x0000000000ff782f */ /* 0x000fe20003860000 */
[----:B---3--:R-:W-:-:S04]  /*0050*/  UISETP.NE.U32.AND UP0, UPT, UR8, URZ, UPT ;  /* 0x000000ff0800728c */ /* 0x008fc8000bf05070 */
[----:B------:R-:W-:Y:S01]  /*0060*/  UISETP.NE.AND.EX UP0, UPT, UR9, URZ, UPT, UP0 ;  /* 0x000000ff0900728c */ /* 0x000fe2000bf05300 */
[----:B--2---:R-:W-:-:S05]  /*0070*/  SHF.R.U32.HI R86, RZ, 0x5, R95 ;  /* 0x00000005ff567819 */ /* 0x004fca000001165f */
[----:B------:R-:W2:Y:S02]  /*0080*/  SHFL.IDX PT, R0, R86, RZ, 0x1f ;  /* 0x00001fff56007589 */ /* 0x000ea400000e0000 */
[----:B--2---:R-:W-:Y:S01]  /*0090*/  R2UR UR18, R0 ;  /* 0x00000000001272ca */ /* 0x004fe200000e0000 */
[----:B-1----:R-:W-:-:S14]  /*00a0*/  BRA.U UP0, `(.L_x_0) ;  /* 0x0000000100307547 */ /* 0x002fdc000b800000 */
[----:B------:R-:W1:Y:S02]  /*00b0*/  LDCU.64 UR4, c[0x0][0x888] ;  /* 0x00011100ff0477ac */ /* 0x000e640008000a00 */
[----:B-1----:R-:W-:-:S04]  /*00c0*/  UISETP.NE.U32.AND UP0, UPT, UR4, URZ, UPT ;  /* 0x000000ff0400728c */ /* 0x002fc8000bf05070 */
[----:B------:R-:W-:-:S09]  /*00d0*/  UISETP.NE.AND.EX UP0, UPT, UR5, URZ, UPT, UP0 ;  /* 0x000000ff0500728c */ /* 0x000fd2000bf05300 */
[----:B------:R-:W-:Y:S05]  /*00e0*/  BRA.U !UP0, `(.L_x_1) ;  /* 0x0000000108147547 */ /* 0x000fea000b800000 */
[----:B------:R-:W1:Y:S01]  /*00f0*/  LDC.64 R2, c[0x0][0x888] ;  /* 0x00022200ff027b82 */ /* 0x000e620000000a00 */
[----:B------:R-:W1:Y:S02]  /*0100*/  LDCU.64 UR4, c[0x0][0x358] ;  /* 0x00006b00ff0477ac */ /* 0x000e640008000a00 */
[----:B-1----:R1:W5:Y:S01]  /*0110*/  LDG.E R41, desc[UR4][R2.64] ;  /* 0x0000000402297981 */ /* 0x002362000c1e1900 */
[----:B------:R-:W-:Y:S01]  /*0120*/  HFMA2 R85, -RZ, RZ, 0, 5.9604644775390625e-08 ;  /* 0x00000001ff557431 */ /* 0x000fe200000001ff */
[----:B------:R-:W-:Y:S05]  /*0130*/  BRA `(.L_x_0) ;  /* 0x00000000000c7947 */ /* 0x000fea0003800000 */
.L_x_1:
[----:B------:R-:W1:Y:S01]  /*0140*/  LDCU UR4, c[0x0][0x880] ;  /* 0x00011000ff0477ac */ /* 0x000e620008000800 */
[----:B------:R-:W-:Y:S01]  /*0150*/  HFMA2 R85, -RZ, RZ, 0, 5.9604644775390625e-08 ;  /* 0x00000001ff557431 */ /* 0x000fe200000001ff */
[----:B-1----:R-:W-:-:S07]  /*0160*/  MOV R41, UR4 ;  /* 0x0000000400297c02 */ /* 0x002fce0008000f00 */
.L_x_0:
[----:B------:R-:W2:Y:S02]  /*0170*/  LDCU.64 UR4, c[0x0][0x8b0] ;  /* 0x00011600ff0477ac */ /* 0x000ea40008000a00 */
[----:B--2---:R-:W-:-:S04]  /*0180*/  UISETP.NE.U32.AND UP0, UPT, UR4, URZ, UPT ;  /* 0x000000ff0400728c */ /* 0x004fc8000bf05070 */
[----:B------:R-:W-:-:S09]  /*0190*/  UISETP.NE.AND.EX UP0, UPT, UR5, URZ, UPT, UP0 ;  /* 0x000000ff0500728c */ /* 0x000fd2000bf05300 */
[----:B------:R-:W-:Y:S05]  /*01a0*/  BRA.U UP0, `(.L_x_2) ;  /* 0x0000000100287547 */ /* 0x000fea000b800000 */
[----:B------:R-:W2:Y:S02]  /*01b0*/  LDCU.64 UR4, c[0x0][0x8a8] ;  /* 0x00011500ff0477ac */ /* 0x000ea40008000a00 */
[----:B--2---:R-:W-:-:S04]  /*01c0*/  UISETP.NE.U32.AND UP0, UPT, UR4, URZ, UPT ;  /* 0x000000ff0400728c */ /* 0x004fc8000bf05070 */
[----:B------:R-:W-:-:S09]  /*01d0*/  UISETP.NE.AND.EX UP0, UPT, UR5, URZ, UPT, UP0 ;  /* 0x000000ff0500728c */ /* 0x000fd2000bf05300 */
[----:B------:R-:W-:Y:S05]  /*01e0*/  BRA.U !UP0, `(.L_x_3) ;  /* 0x0000000108107547 */ /* 0x000fea000b800000 */
[----:B------:R-:W2:Y:S01]  /*01f0*/  LDC.64 R38, c[0x0][0x8a8] ;  /* 0x00022a00ff267b82 */ /* 0x000ea20000000a00 */
[----:B------:R-:W2:Y:S02]  /*0200*/  LDCU.64 UR4, c[0x0][0x358] ;  /* 0x00006b00ff0477ac */ /* 0x000ea40008000a00 */
[----:B--2---:R2:W5:Y:S01]  /*0210*/  LDG.E R38, desc[UR4][R38.64] ;  /* 0x0000000426267981 */ /* 0x004562000c1e1900 */
[----:B------:R-:W-:Y:S05]  /*0220*/  BRA `(.L_x_2) ;  /* 0x0000000000087947 */ /* 0x000fea0003800000 */
.L_x_3:
[----:B------:R-:W2:Y:S02]  /*0230*/  LDCU UR4, c[0x0][0x8a0] ;  /* 0x00011400ff0477ac */ /* 0x000ea40008000800 */
[----:B--2---:R-:W-:Y:S02]  /*0240*/  MOV R38, UR4 ;  /* 0x0000000400267c02 */ /* 0x004fe40008000f00 */
.L_x_2:
[----:B------:R-:W-:Y:S01]  /*0250*/  IMAD.U32 R0, RZ, RZ, UR18 ;  /* 0x00000012ff007e24 */ /* 0x000fe2000f8e00ff */
[----:B------:R-:W-:Y:S04]  /*0260*/  BSSY.RECONVERGENT B0, `(.L_x_4) ;  /* 0x000000c000007945 */ /* 0x000fe80003800200 */
[C---:B------:R-:W-:Y:S02]  /*0270*/  ISETP.NE.OR P1, PT, R0.reuse, 0x1, !P3 ;  /* 0x000000010000780c */ /* 0x040fe40005f25670 */
[----:B------:R-:W-:-:S11]  /*0280*/  ISETP.NE.OR P0, PT, R0, 0x3, !P3 ;  /* 0x000000030000780c */ /* 0x000fd60005f05670 */
[----:B------:R-:W-:Y:S05]  /*0290*/  @P1 BRA `(.L_x_5) ;  /* 0x0000000000201947 */ /* 0x000fea0003800000 */
[----:B------:R-:W3:Y:S02]  /*02a0*/  LDCU.64 UR4, c[0x0][0x348] ;  /* 0x00006900ff0477ac */ /* 0x000ee40008000a00 */
[----:B---3--:R-:W-:Y:S02]  /*02b0*/  UIADD3 UR6, UP1, UPT, UR4, 0x80, URZ ;  /* 0x0000008004067890 */ /* 0x008fe4000ff3e0ff */
[----:B------:R-:W-:Y:S02]  /*02c0*/  UIADD3 UR4, UP0, UPT, UR4, 0x180, URZ ;  /* 0x0000018004047890 */ /* 0x000fe4000ff1e0ff */
[----:B------:R-:W-:Y:S02]  /*02d0*/  UIADD3.X UR7, UPT, UPT, URZ, UR5, URZ, UP1, !UPT ;  /* 0x00000005ff077290 */ /* 0x000fe40008ffe4ff */
[----:B------:R-:W-:-:S07]  /*02e0*/  UIADD3.X UR5, UPT, UPT, URZ, UR5, URZ, UP0, !UPT ;  /* 0x00000005ff057290 */ /* 0x000fce00087fe4ff */
[----:B------:R3:W-:Y:S02]  /*02f0*/  UTMACCTL.PF [UR6] ;  /* 0x00000000060079b9 */ /* 0x0007e40008040000 */
[----:B------:R3:W-:Y:S02]  /*0300*/  UTMACCTL.PF [UR4] ;  /* 0x00000000040079b9 */ /* 0x0007e40008040000 */
[----:B---3--:R-:W-:Y:S01]  /*0310*/  NOP ;  /* 0x0000000000007918 */ /* 0x008fe20000000000 */
.L_x_5:
[----:B------:R-:W-:Y:S05]  /*0320*/  BSYNC.RECONVERGENT B0 ;  /* 0x0000000000007941 */ /* 0x000fea0003800200 */
.L_x_4:
[----:B------:R-:W-:Y:S04]  /*0330*/  BSSY.RECONVERGENT B0, `(.L_x_6) ;  /* 0x000000a000007945 */ /* 0x000fe80003800200 */
        /* <DEDUP_REMOVED lines=9> */
.L_x_7:
[----:B------:R-:W-:Y:S05]  /*03d0*/  BSYNC.RECONVERGENT B0 ;  /* 0x0000000000007941 */ /* 0x000fea0003800200 */
.L_x_6:
[----:B------:R-:W3:Y:S01]  /*03e0*/  LDCU.64 UR4, c[0x0][0x888] ;  /* 0x00011100ff0477ac */ /* 0x000ee20008000a00 */
[----:B------:R-:W-:Y:S02]  /*03f0*/  UISETP.EQ.U32.AND UP2, UPT, UR8, URZ, UPT ;  /* 0x000000ff0800728c */ /* 0x000fe4000bf42070 */
[----:B------:R-:W-:Y:S02]  /*0400*/  UPLOP3.LUT UP3, UPT, UPT, UPT, UPT, 0x80, 0x8 ;  /* 0x000000000008789c */ /* 0x000fe40003f6f070 */
[----:B---3--:R-:W-:-:S04]  /*0410*/  UISETP.NE.U32.AND UP0, UPT, UR4, URZ, UPT ;  /* 0x000000ff0400728c */ /* 0x008fc8000bf05070 */
[----:B------:R-:W-:-:S04]  /*0420*/  UISETP.NE.AND.EX UP1, UPT, UR5, URZ, UPT, UP0 ;  /* 0x000000ff0500728c */ /* 0x000fc8000bf25300 */
[----:B------:R-:W-:-:S04]  /*0430*/  UISETP.EQ.OR.EX UP4, UPT, UR9, URZ, !UP1, UP2 ;  /* 0x000000ff0900728c */ /* 0x000fc8000cf82720 */
[----:B------:R-:W-:-:S06]  /*0440*/  UP2UR UR4, UPR, URZ, 0x10 ;  /* 0x00000010ff047883 */ /* 0x000fcc0008000000 */
[----:B------:R-:W-:Y:S01]  /*0450*/  MOV R88, UR4 ;  /* 0x0000000400587c02 */ /* 0x000fe20008000f00 */
[----:B------:R-:W-:Y:S06]  /*0460*/  BRA.U !UP4, `(.L_x_8) ;  /* 0x000000010c207547 */ /* 0x000fec000b800000 */
[----:B------:R-:W-:Y:S01]  /*0470*/  UISETP.NE.U32.AND UP2, UPT, UR8, URZ, UPT ;  /* 0x000000ff0800728c */ /* 0x000fe2000bf45070 */
[----:B-----5:R-:W-:Y:S01]  /*0480*/  FSETP.NEU.AND P0, PT, R41, RZ, PT ;  /* 0x000000ff2900720b */ /* 0x020fe20003f0d000 */
[----:B------:R-:W-:Y:S02]  /*0490*/  USEL UR4, URZ, 0xffffffff, UP1 ;  /* 0xffffffffff047887 */ /* 0x000fe40008800000 */
[----:B------:R-:W-:-:S10]  /*04a0*/  UISETP.NE.AND.EX UP2, UPT, UR9, URZ, UPT, UP2 ;  /* 0x000000ff0900728c */ /* 0x000fd4000bf45320 */
[----:B------:R-:W-:Y:S01]  /*04b0*/  VOTEU.ANY UP0, P0 ;  /* 0x0000000000ff7886 */ /* 0x000fe20000000100 */
[----:B------:R-:W-:-:S04]  /*04c0*/  @!UP2 USEL UR4, URZ, 0xffffffff, UP0 ;  /* 0xffffffffff04a887 */ /* 0x000fc80008000000 */
[----:B------:R-:W-:-:S04]  /*04d0*/  ULOP3.LUT UR4, UR4, 0x1, URZ, 0xc0, !UPT ;  /* 0x0000000104047892 */ /* 0x000fc8000f8ec0ff */
[----:B------:R-:W-:-:S11]  /*04e0*/  UISETP.NE.U32.AND UP3, UPT, UR4, 0x1, UPT ;  /* 0x000000010400788c */ /* 0x000fd6000bf65070 */
.L_x_8:
[----:B-1----:R-:W1:Y:S02]  /*04f0*/  SHFL.IDX PT, R2, R86, RZ, 0x1f ;  /* 0x00001fff56027589 */ /* 0x002e6400000e0000 */
[----:B-1----:R-:W-:-:S13]  /*0500*/  ISETP.NE.AND P0, PT, R2, RZ, PT ;  /* 0x000000ff0200720c */ /* 0x002fda0003f05270 */
[----:B------:R-:W-:Y:S05]  /*0510*/  @P0 BRA `(.L_x_9) ;  /* 0x0000000000e40947 */ /* 0x000fea0003800000 */
[----:B------:R-:W-:Y:S01]  /*0520*/  ELECT P0, URZ, PT ;  /* 0x0000000000ff782f */ /* 0x000fe20003800000 */
[----:B------:R-:W-:-:S12]  /*0530*/  BSSY.RECONVERGENT B0, `(.L_x_9) ;  /* 0x0000037000007945 */ /* 0x000fd80003800200 */
[----:B------:R-:W-:Y:S05]  /*0540*/  @!P0 BRA `(.L_x_10) ;  /* 0x0000000000d48947 */ /* 0x000fea0003800000 */
[----:B------:R-:W1:Y:S01]  /*0550*/  S2UR UR4, SR_CgaCtaId ;  /* 0x00000000000479c3 */ /* 0x000e620000008800 */
[----:B------:R-:W-:Y:S01]  /*0560*/  UMOV UR5, 0x400 ;  /* 0x0000040000057882 */ /* 0x000fe20000000000 */
[----:B------:R-:W-:Y:S01]  /*0570*/  UMOV UR8, 0x1 ;  /* 0x0000000100087882 */ /* 0x000fe20000000000 */
[----:B------:R-:W-:Y:S01]  /*0580*/  UMOV UR6, 0x4 ;  /* 0x0000000400067882 */ /* 0x000fe20000000000 */
[----:B------:R-:W-:-:S04]  /*0590*/  UIADD3 UR8, UPT, UPT, -UR8, 0x100000, URZ ;  /* 0x0010000008087890 */ /* 0x000fc8000fffe1ff */
[----:B------:R-:W-:Y:S02]  /*05a0*/  USHF.L.U32 UR9, UR8, 0xb, URZ ;  /* 0x0000000b08097899 */ /* 0x000fe400080006ff */
[----:B------:R-:W-:Y:S02]  /*05b0*/  USHF.L.U32 UR8, UR8, 0x1, URZ ;  /* 0x0000000108087899 */ /* 0x000fe400080006ff */
[----:B------:R-:W-:-:S04]  /*05c0*/  UIADD3 UR6, UPT, UPT, -UR6, 0x100000, URZ ;  /* 0x0010000006067890 */ /* 0x000fc8000fffe1ff */
[----:B------:R-:W-:Y:S02]  /*05d0*/  USHF.L.U32 UR7, UR6, 0xb, URZ ;  /* 0x0000000b06077899 */ /* 0x000fe400080006ff */
[----:B------:R-:W-:Y:S02]  /*05e0*/  USHF.L.U32 UR6, UR6, 0x1, URZ ;  /* 0x0000000106067899 */ /* 0x000fe400080006ff */
[----:B-1----:R-:W-:Y:S01]  /*05f0*/  ULEA UR4, UR4, UR5, 0x18 ;  /* 0x0000000504047291 */ /* 0x002fe2000f8ec0ff */
[----:B------:R-:W1:Y:S11]  /*0600*/  FENCE.VIEW.ASYNC.S ;  /* 0x00000000000073c6 */ /* 0x000e760000000000 */
[----:B-1----:R1:W3:Y:S01]  /*0610*/  SYNCS.EXCH.64 URZ, [UR4], UR8 ;  /* 0x0000000804ff75b2 */ /* 0x0022e20008000100 */
[----:B------:R1:W4:Y:S01]  /*0620*/  SYNCS.EXCH.64 URZ, [UR4+0xa0], UR6 ;  /* 0x0000a00604ff75b2 */ /* 0x0003220008000100 */
[----:B------:R1:W1:Y:S01]  /*0630*/  SYNCS.EXCH.64 URZ, [UR4+0x8], UR8 ;  /* 0x0000080804ff75b2 */ /* 0x0002620008000100 */
        /* <DEDUP_REMOVED lines=37> */
[----:B---34-:R-:W-:Y:S01]  /*0890*/  NOP ;  /* 0x0000000000007918 */ /* 0x018fe20000000000 */
.L_x_10:
[----:B-1----:R-:W-:Y:S05]  /*08a0*/  BSYNC.RECONVERGENT B0 ;  /* 0x0000000000007941 */ /* 0x002fea0003800200 */
.L_x_9:
[----:B------:R-:W1:Y:S01]  /*08b0*/  SHFL.IDX PT, R2, R86, RZ, 0x1f ;  /* 0x00001fff56027589 */ /* 0x000e6200000e0000 */
[----:B------:R-:W-:Y:S01]  /*08c0*/  NOP ;  /* 0x0000000000007918 */ /* 0x000fe20000000000 */
[----:B-1----:R-:W-:-:S13]  /*08d0*/  ISETP.NE.AND P0, PT, R2, 0x1, PT ;  /* 0x000000010200780c */ /* 0x002fda0003f05270 */
[----:B------:R-:W-:Y:S05]  /*08e0*/  @P0 BRA `(.L_x_11) ;  /* 0x0000000000580947 */ /* 0x000fea0003800000 */
        /* <DEDUP_REMOVED lines=9> */
[----:B------:R-:W-:Y:S01]  /*0980*/  USHF.L.U32 UR6, UR6, 0x1, URZ ;  /* 0x0000000106067899 */ /* 0x000fe200080006ff */
[----:B------:R-:W-:Y:S01]  /*0990*/  ELECT P0, URZ, PT ;  /* 0x0000000000ff782f */ /* 0x000fe20003800000 */
[----:B-1----:R-:W-:Y:S01]  /*09a0*/  ULEA UR4, UR4, UR5, 0x18 ;  /* 0x0000000504047291 */ /* 0x002fe2000f8ec0ff */
[----:B------:R-:W1:Y:S11]  /*09b0*/  FENCE.VIEW.ASYNC.S ;  /* 0x00000000000073c6 */ /* 0x000e760000000000 */
[----:B-1----:R1:W3:Y:S01]  /*09c0*/  SYNCS.EXCH.64 URZ, [UR4+0x140], UR8 ;  /* 0x0001400804ff75b2 */ /* 0x0022e20008000100 */
[----:B------:R1:W4:Y:S01]  /*09d0*/  SYNCS.EXCH.64 URZ, [UR4+0x160], UR6 ;  /* 0x0001600604ff75b2 */ /* 0x0003220008000100 */
[----:B------:R1:W1:Y:S01]  /*09e0*/  SYNCS.EXCH.64 URZ, [UR4+0x148], UR8 ;  /* 0x0001480804ff75b2 */ /* 0x0002620008000100 */
[----:B------:R1:W1:Y:S01]  /*09f0*/  SYNCS.EXCH.64 URZ, [UR4+0x168], UR6 ;  /* 0x0001680604ff75b2 */ /* 0x0002620008000100 */
[----:B------:R1:W1:Y:S01]  /*0a00*/  SYNCS.EXCH.64 URZ, [UR4+0x150], UR8 ;  /* 0x0001500804ff75b2 */ /* 0x0002620008000100 */
[----:B------:R1:W1:Y:S01]  /*0a10*/  SYNCS.EXCH.64 URZ, [UR4+0x170], UR6 ;  /* 0x0001700604ff75b2 */ /* 0x0002620008000100 */
[----:B------:R1:W1:Y:S01]  /*0a20*/  SYNCS.EXCH.64 URZ, [UR4+0x158], UR8 ;  /* 0x0001580804ff75b2 */ /* 0x0002620008000100 */
[----:B------:R1:W1:Y:S01]  /*0a30*/  SYNCS.EXCH.64 URZ, [UR4+0x178], UR6 ;  /* 0x0001780604ff75b2 */ /* 0x0002620008000100 */
[----:B------:R-:W-:Y:S01]  /*0a40*/  NOP ;  /* 0x0000000000007918 */ /* 0x000fe20000000000 */
.L_x_11:
[----:B------:R-:W2:Y:S01]  /*0a50*/  SHFL.IDX PT, R2, R86, RZ, 0x1f ;  /* 0x00001fff56027589 */ /* 0x000ea200000e0000 */
[----:B------:R-:W-:Y:S01]  /*0a60*/  NOP ;  /* 0x0000000000007918 */ /* 0x000fe20000000000 */
[----:B--2---:R-:W-:-:S13]  /*0a70*/  ISETP.NE.AND P0, PT, R2, 0x3, PT ;  /* 0x000000030200780c */ /* 0x004fda0003f05270 */
[----:B------:R-:W-:Y:S05]  /*0a80*/  @P0 BRA `(.L_x_12) ;  /* 0x0000000000300947 */ /* 0x000fea0003800000 */
[----:B-1----:R-:W1:Y:S01]  /*0a90*/  S2UR UR4, SR_CgaCtaId ;  /* 0x00000000000479c3 */ /* 0x002e620000008800 */
[----:B------:R-:W-:Y:S01]  /*0aa0*/  UMOV UR6, 0x400 ;  /* 0x0000040000067882 */ /* 0x000fe20000000000 */
[----:B------:R-:W-:Y:S01]  /*0ab0*/  UMOV UR5, 0x20 ;  /* 0x0000002000057882 */ /* 0x000fe20000000000 */
[----:B------:R-:W-:Y:S01]  /*0ac0*/  ELECT P0, URZ, PT ;  /* 0x0000000000ff782f */ /* 0x000fe20003800000 */
[----:B-1----:R-:W-:Y:S02]  /*0ad0*/  ULEA UR6, UR4, UR6, 0x18 ;  /* 0x0000000604067291 */ /* 0x002fe4000f8ec0ff */
[----:B------:R-:W-:-:S04]  /*0ae0*/  UIADD3 UR4, UPT, UPT, -UR5, 0x100000, URZ ;  /* 0x0010000005047890 */ /* 0x000fc8000fffe1ff */
[----:B------:R-:W-:Y:S02]  /*0af0*/  USHF.L.U32 UR5, UR4, 0xb, URZ ;  /* 0x0000000b04057899 */ /* 0x000fe400080006ff */
[----:B------:R-:W-:Y:S01]  /*0b00*/  USHF.L.U32 UR4, UR4, 0x1, URZ ;  /* 0x0000000104047899 */ /* 0x000fe200080006ff */
[----:B------:R-:W1:Y:S11]  /*0b10*/  FENCE.VIEW.ASYNC.S ;  /* 0x00000000000073c6 */ /* 0x000e760000000000 */
[----:B-1----:R2:W1:Y:S01]  /*0b20*/  SYNCS.EXCH.64 URZ, [UR6+0x180], UR4 ;  /* 0x0001800406ff75b2 */ /* 0x0024620008000100 */
[----:B------:R2:W1:Y:S02]  /*0b30*/  SYNCS.EXCH.64 URZ, [UR6+0x188], UR4 ;  /* 0x0001880406ff75b2 */ /* 0x0004640008000100 */
[----:B--2---:R-:W-:Y:S01]  /*0b40*/  NOP ;  /* 0x0000000000007918 */ /* 0x004fe20000000000 */
.L_x_12:
[----:B------:R-:W2:Y:S01]  /*0b50*/  SHFL.IDX PT, R2, R86, RZ, 0x1f ;  /* 0x00001fff56027589 */ /* 0x000ea200000e0000 */
[----:B------:R-:W-:Y:S01]  /*0b60*/  NOP ;  /* 0x0000000000007918 */ /* 0x000fe20000000000 */
[----:B--2---:R-:W-:-:S13]  /*0b70*/  ISETP.NE.AND P0, PT, R2, 0x4, PT ;  /* 0x000000040200780c */ /* 0x004fda0003f05270 */
[----:B------:R-:W-:Y:S05]  /*0b80*/  @P0 BRA `(.L_x_13) ;  /* 0x00000000004c0947 */ /* 0x000fea0003800000 */
[----:B-1----:R-:W1:Y:S01]  /*0b90*/  S2UR UR6, SR_CgaCtaId ;  /* 0x00000000000679c3 */ /* 0x002e620000008800 */
[----:B------:R-:W-:Y:S01]  /*0ba0*/  UMOV UR4, 0x3a0 ;  /* 0x000003a000047882 */ /* 0x000fe20000000000 */
[----:B------:R-:W-:Y:S01]  /*0bb0*/  UMOV UR5, 0x400 ;  /* 0x0000040000057882 */ /* 0x000fe20000000000 */
[----:B------:R-:W-:Y:S01]  /*0bc0*/  USEL UR4, UR4, 0x320, UP3 ;  /* 0x0000032004047887 */ /* 0x000fe20009800000 */
[----:B------:R-:W-:Y:S01]  /*0bd0*/  UMOV UR8, 0x1 ;  /* 0x0000000100087882 */ /* 0x000fe20000000000 */
[----:B------:R-:W-:Y:S01]  /*0be0*/  ELECT P0, URZ, PT ;  /* 0x0000000000ff782f */ /* 0x000fe20003800000 */
[----:B------:R-:W-:-:S04]  /*0bf0*/  UIADD3 UR8, UPT, UPT, -UR8, 0x100000, URZ ;  /* 0x0010000008087890 */ /* 0x000fc8000fffe1ff */
[----:B------:R-:W-:Y:S02]  /*0c00*/  USHF.L.U32 UR9, UR8, 0xb, URZ ;  /* 0x0000000b08097899 */ /* 0x000fe400080006ff */
[----:B------:R-:W-:Y:S02]  /*0c10*/  USHF.L.U32 UR8, UR8, 0x1, URZ ;  /* 0x0000000108087899 */ /* 0x000fe400080006ff */
[----:B-1----:R-:W-:Y:S02]  /*0c20*/  ULEA UR6, UR6, UR5, 0x18 ;  /* 0x0000000506067291 */ /* 0x002fe4000f8ec0ff */
[----:B------:R-:W-:-:S04]  /*0c30*/  UIADD3 UR4, UPT, UPT, -UR4, 0x100000, URZ ;  /* 0x0010000004047890 */ /* 0x000fc8000fffe1ff */
[----:B------:R-:W-:Y:S02]  /*0c40*/  USHF.L.U32 UR5, UR4, 0xb, URZ ;  /* 0x0000000b04057899 */ /* 0x000fe400080006ff */
[----:B------:R-:W-:Y:S01]  /*0c50*/  USHF.L.U32 UR4, UR4, 0x1, URZ ;  /* 0x0000000104047899 */ /* 0x000fe200080006ff */
[----:B------:R-:W1:Y:S03]  /*0c60*/  FENCE.VIEW.ASYNC.S ;  /* 0x00000000000073c6 */ /* 0x000e660000000000 */
[----:B-1----:R2:W1:Y:S08]  /*0c70*/  SYNCS.EXCH.64 URZ, [UR6+0x190], UR8 ;  /* 0x0001900806ff75b2 */ /* 0x0024700008000100 */
[----:B------:R2:W1:Y:S01]  /*0c80*/  SYNCS.EXCH.64 URZ, [UR6+0x1a0], UR4 ;  /* 0x0001a00406ff75b2 */ /* 0x0004620008000100 */
[----:B------:R2:W1:Y:S01]  /*0c90*/  SYNCS.EXCH.64 URZ, [UR6+0x198], UR8 ;  /* 0x0001980806ff75b2 */ /* 0x0004620008000100 */
[----:B------:R2:W1:Y:S02]  /*0ca0*/  SYNCS.EXCH.64 URZ, [UR6+0x1a8], UR4 ;  /* 0x0001a80406ff75b2 */ /* 0x0004640008000100 */
[----:B--2---:R-:W-:Y:S01]  /*0cb0*/  NOP ;  /* 0x0000000000007918 */ /* 0x004fe20000000000 */
.L_x_13:
[----:B------:R-:W2:Y:S01]  /*0cc0*/  SHFL.IDX PT, R2, R86, RZ, 0x1f ;  /* 0x00001fff56027589 */ /* 0x000ea200000e0000 */
[----:B------:R-:W-:Y:S01]  /*0cd0*/  NOP ;  /* 0x0000000000007918 */ /* 0x000fe20000000000 */
[----:B--2---:R-:W-:-:S13]  /*0ce0*/  ISETP.NE.AND P0, PT, R2, 0x5, PT ;  /* 0x000000050200780c */ /* 0x004fda0003f05270 */
[----:B------:R-:W-:Y:S05]  /*0cf0*/  @P0 BRA `(.L_x_14) ;  /* 0x0000000000580947 */ /* 0x000fea0003800000 */
[----:B-1----:R-:W1:Y:S01]  /*0d00*/  S2UR UR4, SR_CgaCtaId ;  /* 0x00000000000479c3 */ /* 0x002e620000008800 */
        /* <DEDUP_REMOVED lines=12> */
[----:B-1----:R2:W1:Y:S01]  /*0dd0*/  SYNCS.EXCH.64 URZ, [UR4+0x1b0], UR8 ;  /* 0x0001b00804ff75b2 */ /* 0x0024620008000100 */
[----:B------:R2:W1:Y:S01]  /*0de0*/  SYNCS.EXCH.64 URZ, [UR4+0x1d0], UR6 ;  /* 0x0001d00604ff75b2 */ /* 0x0004620008000100 */
[----:B------:R2:W1:Y:S01]  /*0df0*/  SYNCS.EXCH.64 URZ, [UR4+0x1b8], UR8 ;  /* 0x0001b80804ff75b2 */ /* 0x0004620008000100 */
[----:B------:R2:W1:Y:S01]  /*0e00*/  SYNCS.EXCH.64 URZ, [UR4+0x1d8], UR6 ;  /* 0x0001d80604ff75b2 */ /* 0x0004620008000100 */
[----:B------:R2:W1:Y:S01]  /*0e10*/  SYNCS.EXCH.64 URZ, [UR4+0x1c0], UR8 ;  /* 0x0001c00804ff75b2 */ /* 0x0004620008000100 */
[----:B------:R2:W1:Y:S01]  /*0e20*/  SYNCS.EXCH.64 URZ, [UR4+0x1e0], UR6 ;  /* 0x0001e00604ff75b2 */ /* 0x0004620008000100 */
[----:B------:R2:W1:Y:S01]  /*0e30*/  SYNCS.EXCH.64 URZ, [UR4+0x1c8], UR8 ;  /* 0x0001c80804ff75b2 */ /* 0x0004620008000100 */
[----:B------:R2:W1:Y:S02]  /*0e40*/  SYNCS.EXCH.64 URZ, [UR4+0x1e8], UR6 ;  /* 0x0001e80604ff75b2 */ /* 0x0004640008000100 */
[----:B--2---:R-:W-:Y:S01]  /*0e50*/  NOP ;  /* 0x0000000000007918 */ /* 0x004fe20000000000 */
.L_x_14:
[----:B------:R-:W2:Y:S01]  /*0e60*/  SHFL.IDX PT, R2, R86, RZ, 0x1f ;  /* 0x00001fff56027589 */ /* 0x000ea200000e0000 */
[----:B------:R-:W-:Y:S01]  /*0e70*/  NOP ;  /* 0x0000000000007918 */ /* 0x000fe20000000000 */
[----:B--2---:R-:W-:-:S13]  /*0e80*/  ISETP.NE.AND P0, PT, R2, 0x3, PT ;  /* 0x000000030200780c */ /* 0x004fda0003f05270 */
[----:B------:R-:W-:Y:S05]  /*0e90*/  @P0 BRA `(.L_x_15) ;  /* 0x0000000000380947 */ /* 0x000fea0003800000 */
[----:B------:R-:W2:Y:S01]  /*0ea0*/  S2UR UR5, SR_CgaCtaId ;  /* 0x00000000000579c3 */ /* 0x000ea20000008800 */
[----:B-1----:R-:W-:Y:S01]  /*0eb0*/  UMOV UR4, 0x400 ;  /* 0x0000040000047882 */ /* 0x002fe20000000000 */
[----:B------:R-:W-:Y:S01]  /*0ec0*/  UMOV UR6, 0x20 ;  /* 0x0000002000067882 */ /* 0x000fe20000000000 */
[----:B------:R-:W-:Y:S01]  /*0ed0*/  ELECT P0, URZ, PT ;  /* 0x0000000000ff782f */ /* 0x000fe20003800000 */
[----:B------:R-:W-:-:S04]  /*0ee0*/  UIADD3 UR6, UPT, UPT, -UR6, 0x100000, URZ ;  /* 0x0010000006067890 */ /* 0x000fc8000fffe1ff */
[----:B------:R-:W-:Y:S02]  /*0ef0*/  USHF.L.U32 UR7, UR6, 0xb, URZ ;  /* 0x0000000b06077899 */ /* 0x000fe400080006ff */
[----:B------:R-:W-:Y:S02]  /*0f00*/  USHF.L.U32 UR6, UR6, 0x1, URZ ;  /* 0x0000000106067899 */ /* 0x000fe400080006ff */
[----:B--2---:R-:W-:Y:S01]  /*0f10*/  ULEA UR4, UR5, UR4, 0x18 ;  /* 0x0000000405047291 */ /* 0x004fe2000f8ec0ff */
[----:B------:R-:W1:Y:S11]  /*0f20*/  FENCE.VIEW.ASYNC.S ;  /* 0x00000000000073c6 */ /* 0x000e760000000000 */
[----:B-1----:R2:W1:Y:S01]  /*0f30*/  SYNCS.EXCH.64 URZ, [UR4+0x1f0], UR6 ;  /* 0x0001f00604ff75b2 */ /* 0x0024620008000100 */
[----:B------:R2:W1:Y:S01]  /*0f40*/  SYNCS.EXCH.64 URZ, [UR4+0x200], UR6 ;  /* 0x0002000604ff75b2 */ /* 0x0004620008000100 */
[----:B------:R2:W1:Y:S01]  /*0f50*/  SYNCS.EXCH.64 URZ, [UR4+0x1f8], UR6 ;  /* 0x0001f80604ff75b2 */ /* 0x0004620008000100 */
[----:B------:R2:W1:Y:S02]  /*0f60*/  SYNCS.EXCH.64 URZ, [UR4+0x208], UR6 ;  /* 0x0002080604ff75b2 */ /* 0x0004640008000100 */
[----:B--2---:R-:W-:Y:S01]  /*0f70*/  NOP ;  /* 0x0000000000007918 */ /* 0x004fe20000000000 */
.L_x_15:
[----:B-1----:R-:W1:Y:S01]  /*0f80*/  LDCU UR4, c[0x0][0x36c] ;  /* 0x00006d80ff0477ac */ /* 0x002e620008000800 */
[----:B------:R-:W-:Y:S01]  /*0f90*/  ISETP.NE.OR P3, PT, R0, 0x2, !P3 ;  /* 0x000000020000780c */ /* 0x000fe20005f65670 */
[----:B------:R-:W-:Y:S01]  /*0fa0*/  NOP ;  /* 0x0000000000007918 */ /* 0x000fe20000000000 */
[----:B------:R-:W-:Y:S01]  /*0fb0*/  LOP3.LUT R0, R95, 0x1f, RZ, 0xc0, !PT ;  /* 0x0000001f5f007812 */ /* 0x000fe200078ec0ff */
[----:B------:R-:W-:Y:S02]  /*0fc0*/  UISETP.NE.AND UP4, UPT, UR18, 0x2, UPT ;  /* 0x000000021200788c */ /* 0x000fe4000bf85270 */
[----:B------:R-:W-:Y:S02]  /*0fd0*/  UISETP.NE.AND UP5, UPT, UR18, URZ, UPT ;  /* 0x000000ff1200728c */ /* 0x000fe4000bfa5270 */
[----:B-1----:R-:W-:-:S09]  /*0fe0*/  UISETP.EQ.U32.AND UP6, UPT, UR4, 0x1, UPT ;  /* 0x000000010400788c */ /* 0x002fd2000bfc2070 */
[----:B------:R-:W-:Y:S05]  /*0ff0*/  BRA.U !UP6, `(.L_x_16) ;  /* 0x000000010e087547 */ /* 0x000fea000b800000 */
[----:B---34-:R-:W-:Y:S01]  /*1000*/  UCGABAR_ARV ;  /* 0x00000000000079c7 */ /* 0x018fe20008000000 */
[----:B------:R-:W-:Y:S05]  /*1010*/  BRA `(.L_x_17) ;  /* 0x0000000000047947 */ /* 0x000fea0003800000 */
.L_x_16:
[----:B---34-:R-:W-:Y:S01]  /*1020*/  NOP ;  /* 0x0000000000007918 */ /* 0x018fe20000000000 */
.L_x_17:
[----:B------:R-:W1:Y:S01]  /*1030*/  S2UR UR30, SR_CTAID.X ;  /* 0x00000000001e79c3 */ /* 0x000e620000002500 */
[----:B------:R-:W-:-:S05]  /*1040*/  CS2R.32 R87, SR_CgaSize ;  /* 0x0000000000577805 */ /* 0x000fca0000008a00 */
[----:B------:R-:W-:-:S05]  /*1050*/  IMAD R87, R87, -0xa0, RZ ;  /* 0xffffff6057577824 */ /* 0x000fca00078e02ff */
[----:B------:R-:W-:-:S14]  /*1060*/  R2UR UR5, R87 ;  /* 0x00000000570572ca */ /* 0x000fdc00000e0000 */
[----:B------:R-:W2:Y:S01]  /*1070*/  LDCU UR5, c[0x0][UR5+0x2b0] ;  /* 0x00005600050577ac */ /* 0x000ea20008000800 */
[----:B------:R-:W-:-:S05]  /*1080*/  CS2R.32 R87, SR_CgaSize ;  /* 0x0000000000577805 */ /* 0x000fca0000008a00 */
[----:B------:R-:W-:-:S05]  /*1090*/  IMAD R87, R87, -0xa0, RZ ;  /* 0xffffff6057577824 */ /* 0x000fca00078e02ff */
[----:B------:R-:W-:-:S14]  /*10a0*/  R2UR UR4, R87 ;  /* 0x00000000570472ca */ /* 0x000fdc00000e0000 */
[----:B------:R-:W3:Y:S01]  /*10b0*/  LDCU UR4, c[0x0][UR4+0x2b4] ;  /* 0x00005680040477ac */ /* 0x000ee20008000800 */
[----:B------:R-:W4:Y:S01]  /*10c0*/  S2UR UR31, SR_CTAID.Y ;  /* 0x00000000001f79c3 */ /* 0x000f220000002600 */
[----:B------:R-:W-:-:S05]  /*10d0*/  CS2R.32 R87, SR_CgaSize ;  /* 0x0000000000577805 */ /* 0x000fca0000008a00 */
[----:B------:R-:W-:-:S05]  /*10e0*/  IMAD R87, R87, -0xa0, RZ ;  /* 0xffffff6057577824 */ /* 0x000fca00078e02ff */
[----:B------:R-:W-:-:S14]  /*10f0*/  R2UR UR7, R87 ;  /* 0x00000000570772ca */ /* 0x000fdc00000e0000 */
[----:B------:R-:W3:Y:S01]  /*1100*/  LDCU UR7, c[0x0][UR7+0x2a4] ;  /* 0x00005480070777ac */ /* 0x000ee20008000800 */
[----:B------:R-:W-:-:S05]  /*1110*/  CS2R.32 R87, SR_CgaSize ;  /* 0x0000000000577805 */ /* 0x000fca0000008a00 */
[----:B------:R-:W-:-:S05]  /*1120*/  IMAD R87, R87, -0xa0, RZ ;  /* 0xffffff6057577824 */ /* 0x000fca00078e02ff */
[----:B------:R-:W-:-:S14]  /*1130*/  R2UR UR59, R87 ;  /* 0x00000000573b72ca */ /* 0x000fdc00000e0000 */
[----:B------:R-:W3:Y:S01]  /*1140*/  LDCU UR59, c[0x0][UR59+0x2a0] ;  /* 0x000054003b3b77ac */ /* 0x000ee20008000800 */
[----:B------:R-:W3:Y:S01]  /*1150*/  S2UR UR8, SR_CgaCtaId ;  /* 0x00000000000879c3 */ /* 0x000ee20000008800 */
[----:B------:R-:W3:Y:S01]  /*1160*/  LDCU UR19, c[0x0][0xb24] ;  /* 0x00016480ff1377ac */ /* 0x000ee20008000800 */
[----:B------:R-:W3:Y:S01]  /*1170*/  LDCU UR42, c[0x0][0xb24] ;  /* 0x00016480ff2a77ac */ /* 0x000ee20008000800 */
[----:B-1----:R-:W-:Y:S01]  /*1180*/  I2FP.F32.U32 R3, UR30 ;  /* 0x0000001e00037c45 */ /* 0x002fe20008201000 */
[----:B------:R-:W1:Y:S04]  /*1190*/  LDCU UR22, c[0x0][0xb30] ;  /* 0x00016600ff1677ac */ /* 0x000e680008000800 */
[----:B--2---:R-:W-:Y:S01]  /*11a0*/  FMUL R3, R3, UR5 ;  /* 0x0000000503037c20 */ /* 0x004fe20008400000 */
[----:B----4-:R-:W-:-:S05]  /*11b0*/  I2FP.F32.U32 R2, UR31 ;  /* 0x0000001f00027c45 */ /* 0x010fca0008201000 */
[----:B------:R-:W2:Y:S01]  /*11c0*/  F2I.U32.TRUNC.NTZ R3, R3 ;  /* 0x0000000300037305 */ /* 0x000ea2000020f000 */
[----:B---3--:R-:W-:Y:S01]  /*11d0*/  FMUL R2, R2, UR4 ;  /* 0x0000000402027c20 */ /* 0x008fe20008400000 */
[----:B------:R-:W-:-:S06]  /*11e0*/  USHF.L.U32 UR28, UR8, 0xb, URZ ;  /* 0x0000000b081c7899 */ /* 0x000fcc00080006ff */
[----:B------:R-:W3:Y:S01]  /*11f0*/  F2I.U32.TRUNC.NTZ R2, R2 ;  /* 0x0000000200027305 */ /* 0x000ee2000020f000 */
[----:B------:R-:W-:Y:S01]  /*1200*/  ULOP3.LUT UR28, UR28, 0x1800, URZ, 0xc0, !UPT ;  /* 0x000018001c1c7892 */ /* 0x000fe2000f8ec0ff */
[----:B--2---:R-:W-:Y:S02]  /*1210*/  R2UR UR4, R3 ;  /* 0x00000000030472ca */ /* 0x004fe400000e0000 */
[----:B---3--:R-:W-:Y:S02]  /*1220*/  R2UR UR6, R2 ;  /* 0x00000000020672ca */ /* 0x008fe400000e0000 */
[----:B------:R-:W-:-:S09]  /*1230*/  PRMT R2, RZ, 0x7610, R2 ;  /* 0x00007610ff027816 */ /* 0x000fd20000000002 */
[----:B------:R-:W-:-:S04]  /*1240*/  UIADD3 UR5, UPT, UPT, -UR4, URZ, URZ ;  /* 0x000000ff04057290 */ /* 0x000fc8000fffe1ff */
[----:B------:R-:W-:Y:S02]  /*1250*/  UIMAD UR59, UR59, UR5, UR30 ;  /* 0x000000053b3b72a4 */ /* 0x000fe4000f8e021e */
[----:B------:R-:W-:-:S04]  /*1260*/  UIADD3 UR4, UPT, UPT, -UR6, URZ, URZ ;  /* 0x000000ff06047290 */ /* 0x000fc8000fffe1ff */
[----:B------:R-:W-:-:S06]  /*1270*/  UIMAD UR4, UR7, UR4, UR31 ;  /* 0x00000004070472a4 */ /* 0x000fcc000f8e021f */
[----:B------:R-:W-:Y:S01]  /*1280*/  IMAD.U32 R87, RZ, RZ, UR4 ;  /* 0x00000004ff577e24 */ /* 0x000fe2000f8e00ff */
[----:B-1----:R-:W-:Y:S06]  /*1290*/  BRA.U UP5, `(.L_x_18) ;  /* 0x0000000105447547 */ /* 0x002fec000b800000 */
[----:B------:R-:W-:Y:S01]  /*12a0*/  R2UR UR4, R87 ;  /* 0x00000000570472ca */ /* 0x000fe200000e0000 */
[----:B------:R-:W-:-:S12]  /*12b0*/  UISETP.NE.AND UP2, UPT, UR59, 0x1, UPT ;  /* 0x000000013b00788c */ /* 0x000fd8000bf45270 */
[----:B------:R-:W-:-:S04]  /*12c0*/  UISETP.NE.AND UP0, UPT, UR4, URZ, UPT ;  /* 0x000000ff0400728c */ /* 0x000fc8000bf05270 */
[----:B------:R-:W-:-:S04]  /*12d0*/  UISETP.EQ.OR UP0, UPT, UR59, URZ, !UP0 ;  /* 0x000000ff3b00728c */ /* 0x000fc8000c702670 */
[----:B------:R-:W-:Y:S02]  /*12e0*/  USEL UR7, URZ, 0x1, !UP0 ;  /* 0x00000001ff077887 */ /* 0x000fe4000c000000 */
[----:B------:R-:W-:-:S04]  /*12f0*/  UISETP.NE.AND UP0, UPT, UR4, URZ, UPT ;  /* 0x000000ff0400728c */ /* 0x000fc8000bf05270 */
[----:B------:R-:W-:-:S04]  /*1300*/  USEL UR4, URZ, 0x2, UP0 ;  /* 0x00000002ff047887 */ /* 0x000fc80008000000 */
[----:B------:R-:W-:Y:S02]  /*1310*/  USEL UR6, UR4, 0x2, UP2 ;  /* 0x0000000204067887 */ /* 0x000fe40009000000 */
[----:B------:R-:W-:Y:S02]  /*1320*/  USEL UR4, URZ, 0x4, UP0 ;  /* 0x00000004ff047887 */ /* 0x000fe40008000000 */
[----:B------:R-:W-:-:S04]  /*1330*/  UISETP.NE.AND UP2, UPT, UR59, 0x2, UPT ;  /* 0x000000023b00788c */ /* 0x000fc8000bf45270 */
[----:B------:R-:W-:Y:S02]  /*1340*/  USEL UR5, UR4, 0x4, UP2 ;  /* 0x0000000404057887 */ /* 0x000fe40009000000 */
[----:B------:R-:W-:Y:S02]  /*1350*/  USEL UR4, URZ, 0x8, UP0 ;  /* 0x00000008ff047887 */ /* 0x000fe40008000000 */
[----:B------:R-:W-:Y:S02]  /*1360*/  UISETP.NE.AND UP0, UPT, UR59, 0x3, UPT ;  /* 0x000000033b00788c */ /* 0x000fe4000bf05270 */
[----:B------:R-:W-:Y:S02]  /*1370*/  UIADD3 UR5, UPT, UPT, UR5, UR6, UR7 ;  /* 0x0000000605057290 */ /* 0x000fe4000fffe007 */
[----:B------:R-:W-:-:S04]  /*1380*/  USEL UR4, UR4, 0x8, UP0 ;  /* 0x0000000804047887 */ /* 0x000fc80008000000 */
[----:B------:R-:W-:-:S06]  /*1390*/  UIADD3 UR4, UPT, UPT, UR5, UR4, URZ ;  /* 0x0000000405047290 */ /* 0x000fcc000fffe0ff */
[----:B------:R-:W-:-:S07]  /*13a0*/  MOV R2, UR4 ;  /* 0x0000000400027c02 */ /* 0x000fce0008000f00 */
.L_x_18:
[----:B------:R-:W1:Y:S01]  /*13b0*/  S2UR UR36, SR_CTAID.Z ;  /* 0x00000000002479c3 */ /* 0x000e620000002700 */
[----:B------:R-:W-:-:S09]  /*13c0*/  UISETP.GE.AND UP0, UPT, UR19, 0x1, UPT ;  /* 0x000000011300788c */ /* 0x000fd2000bf06270 */
[----:B------:R-:W-:Y:S05]  /*13d0*/  BRA.U !UP0, `(.L_x_19) ;  /* 0x0000000108d47547 */ /* 0x000fea000b800000 */
[----:B------:R-:W2:Y:S01]  /*13e0*/  LDCU.128 UR12, c[0x0][0xb10] ;  /* 0x00016200ff0c77ac */ /* 0x000ea20008000c00 */
[----:B------:R-:W3:Y:S01]  /*13f0*/  LDCU UR20, c[0x0][0xb0c] ;  /* 0x00016180ff1477ac */ /* 0x000ee20008000800 */
[----:B------:R-:W4:Y:S01]  /*1400*/  LDCU UR6, c[0x0][0x370] ;  /* 0x00006e00ff0677ac */ /* 0x000f220008000800 */
[----:B------:R-:W1:Y:S01]  /*1410*/  LDCU UR7, c[0x0][0x374] ;  /* 0x00006e80ff0777ac */ /* 0x000e620008000800 */
[----:B------:R-:W1:Y:S01]  /*1420*/  LDCU UR21, c[0x0][0xb20] ;  /* 0x00016400ff1577ac */ /* 0x000e620008000800 */
[----:B--2---:R-:W-:Y:S02]  /*1430*/  UIMAD.WIDE.U32 UR4, UR30, UR12, URZ ;  /* 0x0000000c1e0472a5 */ /* 0x004fe4000f8e00ff */
[----:B---3--:R-:W-:Y:S01]  /*1440*/  UISETP.NE.AND UP0, UPT, UR20, 0x1, UPT ;  /* 0x000000011400788c */ /* 0x008fe2000bf05270 */
[----:B------:R-:W2:Y:S01]  /*1450*/  LDCU.64 UR8, c[0x0][0xb28] ;  /* 0x00016500ff0877ac */ /* 0x000ea20008000a00 */
[----:B----4-:R-:W-:-:S03]  /*1460*/  UIMAD.WIDE.U32 UR10, UR6, UR12, URZ ;  /* 0x0000000c060a72a5 */ /* 0x010fc6000f8e00ff */
[----:B------:R-:W-:Y:S01]  /*1470*/  UMOV UR4, UR5 ;  /* 0x0000000500047c82 */ /* 0x000fe20008000000 */
[----:B------:R-:W-:Y:S02]  /*1480*/  UISETP.NE.AND UP2, UPT, UR19, 0x1, UPT ;  /* 0x000000011300788c */ /* 0x000fe4000bf45270 */
[----:B------:R-:W-:Y:S01]  /*1490*/  USHF.R.U32.HI UR4, URZ, UR13, UR4 ;  /* 0x0000000dff047299 */ /* 0x000fe20008011604 */
[----:B------:R-:W-:Y:S01]  /*14a0*/  UMOV UR10, UR11 ;  /* 0x0000000b000a7c82 */ /* 0x000fe20008000000 */
[----:B------:R-:W-:Y:S02]  /*14b0*/  UIMAD.WIDE.U32 UR16, UR31, UR15, URZ ;  /* 0x0000000f1f1072a5 */ /* 0x000fe4000f8e00ff */
[----:B------:R-:W-:Y:S02]  /*14c0*/  USEL UR5, UR30, UR4, !UP0 ;  /* 0x000000041e057287 */ /* 0x000fe4000c000000 */
[----:B------:R-:W-:Y:S02]  /*14d0*/  @UP0 USHF.R.U32.HI UR6, URZ, UR13, UR10 ;  /* 0x0000000dff060299 */ /* 0x000fe4000801160a */
[----:B------:R-:W-:-:S02]  /*14e0*/  UISETP.NE.AND UP0, UPT, UR14, 0x1, UPT ;  /* 0x000000010e00788c */ /* 0x000fc4000bf05270 */
[----:B-1----:R-:W-:Y:S02]  /*14f0*/  UIMAD.WIDE.U32 UR10, UR7, UR15, URZ ;  /* 0x0000000f070a72a5 */ /* 0x002fe4000f8e00ff */
[----:B--2---:R-:W-:Y:S01]  /*1500*/  UIMAD.WIDE.U32 UR12, UR6, UR8, URZ ;  /* 0x00000008060c72a5 */ /* 0x004fe2000f8e00ff */
[----:B------:R-:W-:Y:S02]  /*1510*/  UMOV UR4, UR17 ;  /* 0x0000001100047c82 */ /* 0x000fe40008000000 */
[----:B------:R-:W-:Y:S02]  /*1520*/  USHF.R.U32.HI UR4, URZ, UR21, UR4 ;  /* 0x00000015ff047299 */ /* 0x000fe40008011604 */
[----:B------:R-:W-:Y:S02]  /*1530*/  UMOV UR10, UR11 ;  /* 0x0000000b000a7c82 */ /* 0x000fe40008000000 */
[----:B------:R-:W-:Y:S01]  /*1540*/  UMOV UR12, UR13 ;  /* 0x0000000d000c7c82 */ /* 0x000fe20008000000 */
[----:B------:R-:W-:-:S02]  /*1550*/  @UP0 USHF.R.U32.HI UR7, URZ, UR21, UR10 ;  /* 0x00000015ff070299 */ /* 0x000fc4000801160a */
[----:B------:R-:W-:Y:S02]  /*1560*/  USEL UR4, UR31, UR4, !UP0 ;  /* 0x000000041f047287 */ /* 0x000fe4000c000000 */
[----:B------:R-:W-:Y:S02]  /*1570*/  UIMAD.WIDE.U32 UR10, UR7, UR8, URZ ;  /* 0x00000008070a72a5 */ /* 0x000fe4000f8e00ff */
[----:B------:R-:W-:Y:S02]  /*1580*/  @UP2 USHF.R.U32.HI UR6, URZ, UR9, UR12 ;  /* 0x00000009ff062299 */ /* 0x000fe4000801160c */
[----:B------:R-:W-:-:S03]  /*1590*/  UIMAD.WIDE.U32 UR12, UR4, UR8, URZ ;  /* 0x00000008040c72a5 */ /* 0x000fc6000f8e00ff */
[----:B------:R-:W-:Y:S02]  /*15a0*/  UMOV UR10, UR11 ;  /* 0x0000000b000a7c82 */ /* 0x000fe40008000000 */
[----:B------:R-:W-:Y:S02]  /*15b0*/  @UP2 USHF.R.U32.HI UR7, URZ, UR9, UR10 ;  /* 0x00000009ff072299 */ /* 0x000fe4000801160a */
[----:B------:R-:W-:Y:S02]  /*15c0*/  UIMAD UR10, UR6, UR19, URZ ;  /* 0x00000013060a72a4 */ /* 0x000fe4000f8e02ff */
[----:B------:R-:W-:-:S04]  /*15d0*/  UIMAD UR7, UR7, UR19, URZ ;  /* 0x00000013070772a4 */ /* 0x000fc8000f8e02ff */
[----:B------:R-:W-:-:S03]  /*15e0*/  UISETP.GE.AND UP0, UPT, UR4, UR7, UPT ;  /* 0x000000070400728c */ /* 0x000fc6000bf06270 */
[----:B------:R-:W-:Y:S01]  /*15f0*/  UMOV UR7, UR13 ;  /* 0x0000000d00077c82 */ /* 0x000fe20008000000 */
[----:B------:R-:W-:Y:S02]  /*1600*/  UISETP.GE.OR UP0, UPT, UR5, UR10, UP0 ;  /* 0x0000000a0500728c */ /* 0x000fe40008706670 */
[----:B------:R-:W-:Y:S02]  /*1610*/  UIMAD.WIDE.U32 UR10, UR5, UR8, URZ ;  /* 0x00000008050a72a5 */ /* 0x000fe4000f8e00ff */
[----:B------:R-:W-:Y:S02]  /*1620*/  USHF.R.U32.HI UR7, URZ, UR9, UR7 ;  /* 0x00000009ff077299 */ /* 0x000fe40008011607 */
[----:B------:R-:W-:Y:S02]  /*1630*/  UIADD3 UR10, UPT, UPT, -UR4, URZ, URZ ;  /* 0x000000ff040a7290 */ /* 0x000fe4000fffe1ff */
[----:B------:R-:W-:Y:S02]  /*1640*/  USEL UR7, UR4, UR7, !UP2 ;  /* 0x0000000704077287 */ /* 0x000fe4000d000000 */
[----:B------:R-:W-:Y:S01]  /*1650*/  UIMAD UR10, UR14, UR10, UR31 ;  /* 0x0000000a0e0a72a4 */ /* 0x000fe2000f8e021f */
[----:B------:R-:W-:Y:S01]  /*1660*/  @!UP0 UMOV UR8, UR11 ;  /* 0x0000000b00088c82 */ /* 0x000fe20008000000 */
[----:B------:R-:W-:-:S02]  /*1670*/  UIADD3 UR11, UPT, UPT, -UR5, URZ, URZ ;  /* 0x000000ff050b7290 */ /* 0x000fc4000fffe1ff */
[----:B------:R-:W-:Y:S02]  /*1680*/  @!UP0 USHF.R.U32.HI UR8, URZ, UR9, UR8 ;  /* 0x00000009ff088299 */ /* 0x000fe40008011608 */
[----:B------:R-:W-:Y:S02]  /*1690*/  UIADD3 UR9, UPT, UPT, -UR7, URZ, URZ ;  /* 0x000000ff07097290 */ /* 0x000fe4000fffe1ff */
[----:B------:R-:W-:Y:S02]  /*16a0*/  @!UP0 USEL UR8, UR5, UR8, !UP2 ;  /* 0x0000000805088287 */ /* 0x000fe4000d000000 */
[----:B------:R-:W-:Y:S02]  /*16b0*/  UIMAD UR9, UR19, UR9, UR4 ;  /* 0x00000009130972a4 */ /* 0x000fe4000f8e0204 */
[----:B------:R-:W-:Y:S02]  /*16c0*/  @!UP0 UIADD3 UR7, UPT, UPT, UR7, -UR8, URZ ;  /* 0x8000000807078290 */ /* 0x000fe4000fffe0ff */
[----:B------:R-:W-:-:S02]  /*16d0*/  @!UP0 UIMAD UR6, UR9, UR6, UR8 ;  /* 0x00000006090682a4 */ /* 0x000fc4000f8e0208 */
[----:B------:R-:W-:Y:S02]  /*16e0*/  @!UP0 UIMAD UR4, UR7, UR19, UR5 ;  /* 0x00000013070482a4 */ /* 0x000fe4000f8e0205 */
[----:B------:R-:W-:Y:S02]  /*16f0*/  UIMAD UR30, UR20, UR11, UR30 ;  /* 0x0000000b141e72a4 */ /* 0x000fe4000f8e021e */
[----:B------:R-:W-:Y:S01]  /*1700*/  UIMAD UR31, UR4, UR14, UR10 ;  /* 0x0000000e041f72a4 */ /* 0x000fe2000f8e020a */
[----:B------:R-:W-:Y:S02]  /*1710*/  @!UP0 UMOV UR5, UR6 ;  /* 0x0000000600058c82 */ /* 0x000fe40008000000 */
[----:B------:R-:W-:-:S12]  /*1720*/  UIMAD UR30, UR5, UR20, UR30 ;  /* 0x00000014051e72a4 */ /* 0x000fd8000f8e021e */
.L_x_19:
[----:B------:R-:W-:-:S09]  /*1730*/  UISETP.NE.AND UP0, UPT, UR22, 0x1, UPT ;  /* 0x000000011600788c */ /* 0x000fd2000bf05270 */
[----:B------:R-:W-:Y:S05]  /*1740*/  BRA.U UP0, `(.L_x_20) ;  /* 0x0000000100407547 */ /* 0x000fea000b800000 */
[----:B------:R-:W2:Y:S01]  /*1750*/  LDCU.128 UR8, c[0x0][0xb10] ;  /* 0x00016200ff0877ac */ /* 0x000ea20008000c00 */
[----:B------:R-:W3:Y:S01]  /*1760*/  LDCU UR12, c[0x0][0xb0c] ;  /* 0x00016180ff0c77ac */ /* 0x000ee20008000800 */
[----:B------:R-:W4:Y:S01]  /*1770*/  LDCU UR13, c[0x0][0xb20] ;  /* 0x00016400ff0d77ac */ /* 0x000f220008000800 */
[----:B--2---:R-:W-:Y:S02]  /*1780*/  UIMAD.WIDE.U32 UR4, UR30, UR8, URZ ;  /* 0x000000081e0472a5 */ /* 0x004fe4000f8e00ff */
[----:B------:R-:W-:Y:S02]  /*1790*/  UIMAD.WIDE.U32 UR6, UR31, UR11, URZ ;  /* 0x0000000b1f0672a5 */ /* 0x000fe4000f8e00ff */
[----:B---3--:R-:W-:Y:S02]  /*17a0*/  UISETP.NE.AND UP0, UPT, UR12, 0x1, UPT ;  /* 0x000000010c00788c */ /* 0x008fe4000bf05270 */
[----:B------:R-:W-:-:S03]  /*17b0*/  USHF.R.U32.HI UR5, URZ, UR9, UR5 ;  /* 0x00000009ff057299 */ /* 0x000fc60008011605 */
[----:B------:R-:W-:Y:S01]  /*17c0*/  UMOV UR4, UR7 ;  /* 0x0000000700047c82 */ /* 0x000fe20008000000 */
[----:B------:R-:W-:Y:S02]  /*17d0*/  USEL UR5, UR30, UR5, !UP0 ;  /* 0x000000051e057287 */ /* 0x000fe4000c000000 */
[----:B------:R-:W-:Y:S02]  /*17e0*/  UISETP.NE.AND UP0, UPT, UR10, 0x1, UPT ;  /* 0x000000010a00788c */ /* 0x000fe4000bf05270 */
[----:B----4-:R-:W-:-:S04]  /*17f0*/  USHF.R.U32.HI UR4, URZ, UR13, UR4 ;  /* 0x0000000dff047299 */ /* 0x010fc80008011604 */
[----:B------:R-:W-:-:S04]  /*1800*/  USEL UR4, UR31, UR4, !UP0 ;  /* 0x000000041f047287 */ /* 0x000fc8000c000000 */
[----:B------:R-:W-:Y:S02]  /*1810*/  UIADD3 UR6, UPT, UPT, UR5, -UR4, URZ ;  /* 0x8000000405067290 */ /* 0x000fe4000fffe0ff */
[----:B------:R-:W-:Y:S02]  /*1820*/  UIADD3 UR4, UPT, UPT, -UR5, UR4, URZ ;  /* 0x0000000405047290 */ /* 0x000fe4000fffe1ff */
[----:B------:R-:W-:Y:S02]  /*1830*/  UIMAD UR31, UR6, UR10, UR31 ;  /* 0x0000000a061f72a4 */ /* 0x000fe4000f8e021f */
[----:B------:R-:W-:-:S12]  /*1840*/  UIMAD UR30, UR4, UR12, UR30 ;  /* 0x0000000c041e72a4 */ /* 0x000fd8000f8e021e */
.L_x_20:
[----:B------:R-:W-:Y:S01]  /*1850*/  UISETP.NE.AND UP0, UPT, UR18, 0x2, UPT ;  /* 0x000000021200788c */ /* 0x000fe2000bf05270 */
[----:B------:R-:W-:Y:S09]  /*1860*/  BRA.U !UP6, `(.L_x_21) ;  /* 0x000000010e0c7547 */ /* 0x000ff2000b800000 */
[----:B------:R-:W-:Y:S01]  /*1870*/  UCGABAR_WAIT ;  /* 0x0000000000007dc7 */ /* 0x000fe20008000000 */
[----:B------:R-:W-:Y:S01]  /*1880*/  CCTL.IVALL ;  /* 0x00000000ff00798f */ /* 0x000fe20002000000 */
[----:B------:R-:W-:Y:S05]  /*1890*/  BRA `(.L_x_22) ;  /* 0x0000000000047947 */ /* 0x000fea0003800000 */
.L_x_21:
[----:B------:R-:W-:Y:S06]  /*18a0*/  BAR.SYNC.DEFER_BLOCKING 0x0 ;  /* 0x0000000000007b1d */ /* 0x000fec0000010000 */
.L_x_22:
[----:B------:R-:W-:Y:S05]  /*18b0*/  BRA.U UP0, `(.L_x_23) ;  /* 0x0000001900fc7547 */ /* 0x000fea000b800000 */
[----:B------:R-:W2:Y:S01]  /*18c0*/  LDCU UR6, c[0x0][0x38c] ;  /* 0x00007180ff0677ac */ /* 0x000ea20008000800 */
[----:B------:R-:W3:Y:S01]  /*18d0*/  S2UR UR8, SR_CgaCtaId ;  /* 0x00000000000879c3 */ /* 0x000ee20000008800 */
[----:B------:R-:W-:Y:S01]  /*18e0*/  PLOP3.LUT P1, PT, PT, PT, UP3, 0x80, 0x8 ;  /* 0x000000000008781c */ /* 0x000fe20003f2f038 */
[----:B------:R-:W-:Y:S01]  /*18f0*/  IMAD.MOV.U32 R12, RZ, RZ, 0x1 ;  /* 0x00000001ff0c7424 */ /* 0x000fe200078e00ff */
[----:B------:R-:W-:Y:S01]  /*1900*/  UMOV UR7, 0x400 ;  /* 0x0000040000077882 */ /* 0x000fe20000000000 */
[----:B------:R-:W-:Y:S01]  /*1910*/  UISETP.NE.AND UP1, UPT, UR18, URZ, UPT ;  /* 0x000000ff1200728c */ /* 0x000fe2000bf25270 */
[----:B------:R-:W-:Y:S01]  /*1920*/  ISETP.EQ.OR P2, PT, R0, RZ, P3 ;  /* 0x000000ff0000720c */ /* 0x000fe20001f42670 */
[----:B------:R-:W-:Y:S01]  /*1930*/  USEL UR24, URZ, 0x1, UP4 ;  /* 0x00000001ff187887 */ /* 0x000fe2000a000000 */
[----:B------:R-:W-:Y:S02]  /*1940*/  PLOP3.LUT P1, PT, P1, PT, PT, 0x8, 0x80 ;  /* 0x000000000080781c */ /* 0x000fe40000f2e170 */
[----:B------:R-:W-:Y:S01]  /*1950*/  CS2R R10, SRZ ;  /* 0x00000000000a7805 */ /* 0x000fe2000001ff00 */
[----:B------:R-:W-:Y:S01]  /*1960*/  IMAD.MOV.U32 R9, RZ, RZ, RZ ;  /* 0x000000ffff097224 */ /* 0x000fe200078e00ff */
[----:B------:R-:W4:Y:S01]  /*1970*/  LDCU UR40, c[0x0][0x370] ;  /* 0x00006e00ff2877ac */ /* 0x000f220008000800 */
[----:B------:R-:W-:Y:S01]  /*1980*/  IMAD.MOV.U32 R8, RZ, RZ, 0x1 ;  /* 0x00000001ff087424 */ /* 0x000fe200078e00ff */
[----:B------:R-:W1:Y:S01]  /*1990*/  LDCU.64 UR26, c[0x0][0x348] ;  /* 0x00006900ff1a77ac */ /* 0x000e620008000a00 */
[----:B--2---:R-:W-:-:S02]  /*19a0*/  UIADD3 UR5, UPT, UPT, UR6, 0x1f, URZ ;  /* 0x0000001f06057890 */ /* 0x004fc4000fffe0ff */
[----:B------:R-:W-:Y:S02]  /*19b0*/  USHF.R.U32.HI UR45, URZ, 0x5, UR28 ;  /* 0x00000005ff2d7899 */ /* 0x000fe4000801161c */
[----:B------:R-:W-:Y:S02]  /*19c0*/  USHF.R.S32.HI UR4, URZ, 0x1f, UR5 ;  /* 0x0000001fff047899 */ /* 0x000fe40008011405 */
[----:B---3--:R-:W-:Y:S02]  /*19d0*/  ULEA UR7, UR8, UR7, 0x18 ;  /* 0x0000000708077291 */ /* 0x008fe4000f8ec0ff */
[----:B------:R-:W-:Y:S02]  /*19e0*/  ULEA.HI UR4, UR4, UR5, URZ, 0x5 ;  /* 0x0000000504047291 */ /* 0x000fe4000f8f28ff */
[----:B------:R-:W-:Y:S02]  /*19f0*/  UIADD3 UR46, UPT, UPT, UR6, 0x3e, URZ ;  /* 0x0000003e062e7890 */ /* 0x000fe4000fffe0ff */
[----:B------:R-:W-:-:S02]  /*1a00*/  USHF.R.S32.HI UR43, URZ, 0x5, UR4 ;  /* 0x00000005ff2b7899 */ /* 0x000fc40008011404 */
[----:B------:R-:W-:Y:S02]  /*1a10*/  UIADD3 UR4, UPT, UPT, UR6, -0x1, URZ ;  /* 0xffffffff06047890 */ /* 0x000fe4000fffe0ff */
[----:B------:R-:W-:Y:S02]  /*1a20*/  UISETP.LT.U32.AND UP0, UPT, UR43, 0x14, UPT ;  /* 0x000000142b00788c */ /* 0x000fe4000bf01070 */
[----:B------:R-:W-:Y:S02]  /*1a30*/  UISETP.GE.U32.AND UP2, UPT, UR4, -0x3f, UPT ;  /* 0xffffffc10400788c */ /* 0x000fe4000bf46070 */
[----:B------:R-:W-:Y:S01]  /*1a40*/  USEL UR41, UR43, 0x14, UP0 ;  /* 0x000000142b297887 */ /* 0x000fe20008000000 */
[----:B------:R-:W2:Y:S03]  /*1a50*/  LDCU UR39, c[0x0][0x374] ;  /* 0x00006e80ff2777ac */ /* 0x000ea60008000800 */
[----:B------:R-:W-:-:S02]  /*1a60*/  UIADD3 UR21, UPT, UPT, UR41, -0x1, URZ ;  /* 0xffffffff29157890 */ /* 0x000fc4000fffe0ff */
[----:B------:R-:W-:-:S03]  /*1a70*/  USEL UR24, UR24, 0x2, UP1 ;  /* 0x0000000218187887 */ /* 0x000fc60008800000 */
[----:B------:R-:W-:Y:S02]  /*1a80*/  @UP2 UIADD3 UR21, UPT, UPT, UR41, URZ, URZ ;  /* 0x000000ff29152290 */ /* 0x000fe4000fffe0ff */
[----:B------:R-:W-:Y:S02]  /*1a90*/  UIADD3 UR29, UPT, UPT, UR7, 0x10600, UR28 ;  /* 0x00010600071d7890 */ /* 0x000fe4000fffe01c */
[----:B------:R-:W-:Y:S02]  /*1aa0*/  UIADD3 UR44, UPT, UPT, UR43, -UR41, URZ ;  /* 0x800000292b2c7290 */ /* 0x000fe4000fffe0ff */
[----:B------:R-:W-:Y:S01]  /*1ab0*/  UIADD3 UR21, UPT, UPT, UR21, 0x1, URZ ;  /* 0x0000000115157890 */ /* 0x000fe2000fffe0ff */
[----:B-1--4-:R-:W-:-:S11]  /*1ac0*/  UMOV UR5, URZ ;  /* 0x000000ff00057c82 */ /* 0x012fd60008000000 */
.L_x_43:
[----:B-1----:R-:W1:Y:S02]  /*1ad0*/  S2UR UR4, SR_CgaCtaId ;  /* 0x00000000000479c3 */ /* 0x002e640000008800 */
[----:B-1----:R-:W-:-:S09]  /*1ae0*/  UISETP.NE.AND UP0, UPT, UR4, URZ, UPT ;  /* 0x000000ff0400728c */ /* 0x002fd2000bf05270 */
[----:B------:R-:W-:Y:S05]  /*1af0*/  BRA.U UP0, `(.L_x_24) ;  /* 0x0000000100287547 */ /* 0x000fea000b800000 */
[----:B------:R-:W-:Y:S02]  /*1b00*/  LEA R0, R9, UR7, 0x3 ;  /* 0x0000000709007c11 */ /* 0x000fe4000f8e18ff */
[----:B------:R-:W-:-:S04]  /*1b10*/  SHF.L.U32 R3, R8, 0x1f, RZ ;  /* 0x0000001f08037819 */ /* 0x000fc800000006ff */
[----:B------:R-:W1:Y:S02]  /*1b20*/  SYNCS.PHASECHK.TRANS64.TRYWAIT P0, [R0+URZ+0x200], R3 ;  /* 0x00020003000075a7 */ /* 0x000e6400080011ff */
[----:B-1----:R-:W-:Y:S05]  /*1b30*/  @!P0 BRA `(.L_x_25) ;  /* 0x0000008400a48947 */ /* 0x002fea0003800000 */
.L_x_149:
[----:B------:R3:W-:Y:S01]  /*1b40*/  SYNCS.ARRIVE.TRANS64.A1T0 RZ, [R0+URZ+0x1f0], RZ ;  /* 0x0001f0ff00ff79a7 */ /* 0x0007e200081000ff */
[----:B------:R-:W-:-:S05]  /*1b50*/  VIADD R9, R9, 0x1 ;  /* 0x0000000109097836 */ /* 0x000fca0000000000 */
[----:B------:R-:W-:-:S04]  /*1b60*/  ISETP.NE.AND P0, PT, R9, 0x2, PT ;  /* 0x000000020900780c */ /* 0x000fc80003f05270 */
[----:B-1----:R-:W-:Y:S02]  /*1b70*/  SEL R3, RZ, 0x1, P0 ;  /* 0x00000001ff037807 */ /* 0x002fe40000000000 */
[----:B------:R-:W-:Y:S02]  /*1b80*/  SEL R9, R9, RZ, P0 ;  /* 0x000000ff09097207 */ /* 0x000fe40000000000 */
[----:B------:R-:W-:-:S07]  /*1b90*/  LOP3.LUT R8, R8, R3, RZ, 0x3c, !PT ;  /* 0x0000000308087212 */ /* 0x000fce00078e3cff */
.L_x_24:
[----:B------:R-:W-:Y:S01]  /*1ba0*/  ULEA UR4, UR5, UR7, 0x3 ;  /* 0x0000000705047291 */ /* 0x000fe2000f8e18ff */
[----:B---3--:R-:W-:Y:S01]  /*1bb0*/  SHF.L.U32 R0, R12, 0x1f, RZ ;  /* 0x0000001f0c007819 */ /* 0x008fe200000006ff */
[----:B------:R-:W-:Y:S02]  /*1bc0*/  UISETP.GE.U32.AND UP0, UPT, UR46, 0x3f, UPT ;  /* 0x0000003f2e00788c */ /* 0x000fe4000bf06070 */
[----:B------:R-:W-:Y:S02]  /*1bd0*/  USHF.L.U32 UR35, UR30, 0x6, URZ ;  /* 0x000000061e237899 */ /* 0x000fe400080006ff */
[----:B------:R-:W-:Y:S01]  /*1be0*/  ULEA UR19, UR31, UR45, 0x8 ;  /* 0x0000002d1f137291 */ /* 0x000fe2000f8e40ff */
[----:B------:R-:W-:Y:S02]  /*1bf0*/  UMOV UR13, URZ ;  /* 0x000000ff000d7c82 */ /* 0x000fe40008000000 */
[----:B------:R1:W3:Y:S02]  /*1c00*/  SYNCS.PHASECHK.TRANS64.TRYWAIT P0, [UR4+0xa0], R0 ;  /* 0x0000a000ff0075a7 */ /* 0x0002e40008001104 */
[----:B------:R-:W-:Y:S07]  /*1c10*/  BRA.U !UP0, `(.L_x_26) ;  /* 0x0000000108bc7547 */ /* 0x000fee000b800000 */
[----:B------:R-:W-:Y:S01]  /*1c20*/  UMOV UR6, URZ ;  /* 0x000000ff00067c82 */ /* 0x000fe20008000000 */
[----:B------:R-:W-:-:S05]  /*1c30*/  UMOV UR4, UR5 ;  /* 0x0000000500047c82 */ /* 0x000fca0008000000 */
.L_x_32:
[----:B------:R-:W-:Y:S01]  /*1c40*/  ULEA UR33, UR4, UR7, 0x3 ;  /* 0x0000000704217291 */ /* 0x000fe2000f8e18ff */
[----:B---3--:R-:W-:Y:S01]  /*1c50*/  @!P3 MOV R2, 0x2800 ;  /* 0x000028000002b802 */ /* 0x008fe20000000f00 */
[----:B-1-34-:R-:W-:Y:S10]  /*1c60*/  @P0 BRA `(.L_x_27) ;  /* 0x00000000000c0947 */ /* 0x01aff40003800000 */
[----:B------:R-:W-:-:S04]  /*1c70*/  SHF.L.U32 R3, R12, 0x1f, RZ ;  /* 0x0000001f0c037819 */ /* 0x000fc800000006ff */
[----:B------:R-:W3:Y:S02]  /*1c80*/  SYNCS.PHASECHK.TRANS64.TRYWAIT P0, [UR33+0xa0], R3 ;  /* 0x0000a003ff0075a7 */ /* 0x000ee40008001121 */
[----:B---3--:R-:W-:Y:S05]  /*1c90*/  @!P0 BRA `(.L_x_28) ;  /* 0x0000008400608947 */ /* 0x008fea0003800000 */
.L_x_27:
[----:B------:R3:W-:Y:S01]  /*1ca0*/  @!P3 SYNCS.ARRIVE.TRANS64 RZ, [UR33], R2 ;  /* 0x00000002ffffb9a7 */ /* 0x0007e20008000021 */
[----:B------:R-:W-:-:S04]  /*1cb0*/  ULOP3.LUT UR5, UR24, 0x2, URZ, 0xfc, !UPT ;  /* 0x0000000218057892 */ /* 0x000fc8000f8efcff */
[----:B------:R-:W-:-:S09]  /*1cc0*/  UISETP.NE.AND UP0, UPT, UR5, 0x2, UPT ;  /* 0x000000020500788c */ /* 0x000fd2000bf05270 */
[----:B------:R-:W-:Y:S05]  /*1cd0*/  BRA.U UP0, `(.L_x_29) ;  /* 0x0000000100047547 */ /* 0x000fea000b800000 */
[----:B--2---:R-:W-:Y:S05]  /*1ce0*/  BPT.TRAP 0x1 ;  /* 0x000000040000795c */ /* 0x004fea0000300000 */
.L_x_29:
[----:B------:R-:W-:Y:S04]  /*1cf0*/  BSSY.RECONVERGENT B0, `(.L_x_30) ;  /* 0x0000003000007945 */ /* 0x000fe80003800200 */
[----:B------:R-:W-:Y:S05]  /*1d00*/  @P2 BRA `(.L_x_31) ;  /* 0x0000000000042947 */ /* 0x000fea0003800000 */
[----:B--2---:R-:W-:Y:S05]  /*1d10*/  BPT.TRAP 0x1 ;  /* 0x000000040000795c */ /* 0x004fea0000300000 */
.L_x_31:
[----:B--2---:R-:W-:Y:S05]  /*1d20*/  BSYNC.RECONVERGENT B0 ;  /* 0x0000000000007941 */ /* 0x004fea0003800200 */
.L_x_30:
[----:B------:R-:W-:Y:S02]  /*1d30*/  UIADD3 UR5, UPT, UPT, UR4, 0x1, URZ ;  /* 0x0000000104057890 */ /* 0x000fe4000fffe0ff */
[----:B------:R-:W-:Y:S02]  /*1d40*/  USHF.L.U32 UR34, UR6, 0x5, URZ ;  /* 0x0000000506227899 */ /* 0x000fe400080006ff */
[----:B------:R-:W-:Y:S02]  /*1d50*/  UISETP.NE.AND UP0, UPT, UR5, 0x14, UPT ;  /* 0x000000140500788c */ /* 0x000fe4000bf05270 */
[----:B------:R-:W-:Y:S02]  /*1d60*/  UIADD3 UR6, UPT, UPT, UR6, 0x1, URZ ;  /* 0x0000000106067890 */ /* 0x000fe4000fffe0ff */
[----:B------:R-:W-:Y:S02]  /*1d70*/  USEL UR9, URZ, 0x1, UP0 ;  /* 0x00000001ff097887 */ /* 0x000fe40008000000 */
[----:B------:R-:W-:-:S02]  /*1d80*/  USEL UR5, UR5, URZ, UP0 ;  /* 0x000000ff05057287 */ /* 0x000fc40008000000 */
[----:B------:R-:W-:Y:S02]  /*1d90*/  ULEA UR32, UR4, UR7, 0xb ;  /* 0x0000000704207291 */ /* 0x000fe4000f8e58ff */
[----:B------:R-:W-:Y:S01]  /*1da0*/  ULEA UR8, UR5, UR7, 0x3 ;  /* 0x0000000705087291 */ /* 0x000fe2000f8e18ff */
[----:B------:R-:W-:Y:S01]  /*1db0*/  LOP3.LUT R12, R12, UR9, RZ, 0x3c, !PT ;  /* 0x000000090c0c7c12 */ /* 0x000fe2000f8e3cff */
[----:B------:R-:W-:Y:S02]  /*1dc0*/  UIADD3 UR10, UP1, UPT, UR26, 0x80, URZ ;  /* 0x000000801a0a7890 */ /* 0x000fe4000ff3e0ff */
[----:B------:R-:W-:Y:S01]  /*1dd0*/  ULEA UR16, UR4, UR28, 0xd ;  /* 0x0000001c04107291 */ /* 0x000fe2000f8e68ff */
[----:B-1----:R-:W-:Y:S01]  /*1de0*/  SHF.L.U32 R0, R12, 0x1f, RZ ;  /* 0x0000001f0c007819 */ /* 0x002fe200000006ff */
[----:B------:R-:W-:Y:S02]  /*1df0*/  UIADD3.X UR11, UPT, UPT, URZ, UR27, URZ, UP1, !UPT ;  /* 0x0000001bff0b7290 */ /* 0x000fe40008ffe4ff */
[----:B------:R-:W-:Y:S01]  /*1e00*/  UIADD3 UR32, UPT, UPT, UR32, 0x6600, URZ ;  /* 0x0000660020207890 */ /* 0x000fe2000fffe0ff */
[----:B------:R4:W1:Y:S01]  /*1e10*/  SYNCS.PHASECHK.TRANS64.TRYWAIT P0, [UR8+0xa0], R0 ;  /* 0x0000a000ff0075a7 */ /* 0x0008620008001108 */
[----:B------:R-:W-:-:S02]  /*1e20*/  UIADD3 UR8, UP0, UPT, UR26, 0x180, URZ ;  /* 0x000001801a087890 */ /* 0x000fc4000ff1e0ff */
[----:B------:R-:W-:Y:S02]  /*1e30*/  UIADD3 UR16, UPT, UPT, UR7, 0x10600, UR16 ;  /* 0x0001060007107890 */ /* 0x000fe4000fffe010 */
[----:B------:R-:W-:Y:S02]  /*1e40*/  UIADD3.X UR9, UPT, UPT, URZ, UR27, URZ, UP0, !UPT ;  /* 0x0000001bff097290 */ /* 0x000fe400087fe4ff */
[----:B------:R-:W-:Y:S01]  /*1e50*/  UISETP.NE.AND UP0, UPT, UR6, UR21, UPT ;  /* 0x000000150600728c */ /* 0x000fe2000bf05270 */
[----:B------:R-:W-:Y:S01]  /*1e60*/  UMOV UR12, 0x0 ;  /* 0x00000000000c7882 */ /* 0x000fe20000000000 */
[----:B------:R-:W-:Y:S01]  /*1e70*/  UMOV UR13, 0x10000000 ;  /* 0x10000000000d7882 */ /* 0x000fe20000000000 */
[----:B------:R-:W-:Y:S01]  /*1e80*/  UMOV UR4, 0xf0000 ;  /* 0x000f000000047882 */ /* 0x000fe20000000000 */
[----:B------:R-:W-:Y:S01]  /*1e90*/  UMOV UR20, UR36 ;  /* 0x0000002400147c82 */ /* 0x000fe20008000000 */
[----:B------:R-:W-:Y:S01]  /*1ea0*/  UMOV UR17, UR33 ;  /* 0x0000002100117c82 */ /* 0x000fe20008000000 */
[----:B------:R-:W-:Y:S01]  /*1eb0*/  UMOV UR18, UR34 ;  /* 0x0000002200127c82 */ /* 0x000fe20008000000 */
[----:B------:R-:W-:Y:S01]  /*1ec0*/  UTMALDG.3D [UR32], [UR10], desc[UR12] ;  /* 0x00000c200a0075b4 */ /* 0x000fe20008011000 */
[----:B------:R2:W-:Y:S02]  /*1ed0*/  UTMALDG.3D.MULTICAST [UR16], [UR8], UR4, desc[UR12] ;  /* 0x00000c10080073b4 */ /* 0x0005e40008011804 */
[----:B--2---:R-:W-:Y:S01]  /*1ee0*/  UMOV UR13, UR21 ;  /* 0x00000015000d7c82 */ /* 0x004fe20008000000 */
[----:B------:R-:W-:Y:S01]  /*1ef0*/  UMOV UR4, UR5 ;  /* 0x0000000500047c82 */ /* 0x000fe20008000000 */
[----:B------:R-:W-:Y:S05]  /*1f00*/  BRA.U UP0, `(.L_x_32) ;  /* 0xfffffffd004c7547 */ /* 0x000fea000b83ffff */
.L_x_26:
[----:B------:R-:W-:Y:S01]  /*1f10*/  ULEA UR4, UR5, UR7, 0x3 ;  /* 0x0000000705047291 */ /* 0x000fe2000f8e18ff */
[----:B-1--4-:R-:W-:Y:S01]  /*1f20*/  SHF.L.U32 R0, R12, 0x1f, RZ ;  /* 0x0000001f0c007819 */ /* 0x012fe200000006ff */
[----:B------:R-:W-:Y:S01]  /*1f30*/  @!P1 SYNCS.ARRIVE.TRANS64.A1T0 RZ, [UR7+0x188], RZ ;  /* 0x000188ffffff99a7 */ /* 0x000fe20008100007 */
[----:B------:R-:W-:-:S06]  /*1f40*/  UISETP.GT.AND UP0, UPT, UR43, UR41, UPT ;  /* 0x000000292b00728c */ /* 0x000fcc000bf04270 */
[----:B---3--:R1:W3:Y:S03]  /*1f50*/  SYNCS.PHASECHK.TRANS64.TRYWAIT P0, [UR4+0xa0], R0 ;  /* 0x0000a000ff0075a7 */ /* 0x0082e60008001104 */
[----:B------:R-:W-:Y:S05]  /*1f60*/  BRA.U !UP0, `(.L_x_33) ;  /* 0x0000000108bc7547 */ /* 0x000fea000b800000 */
[----:B------:R-:W-:Y:S01]  /*1f70*/  UIADD3 UR25, UPT, UPT, UR44, UR13, URZ ;  /* 0x0000000d2c197290 */ /* 0x000fe2000fffe0ff */
[----:B------:R-:W-:-:S11]  /*1f80*/  UMOV UR4, UR5 ;  /* 0x0000000500047c82 */ /* 0x000fd60008000000 */
.L_x_39:
[----:B------:R-:W-:Y:S01]  /*1f90*/  ULEA UR9, UR4, UR7, 0x3 ;  /* 0x0000000704097291 */ /* 0x000fe2000f8e18ff */
[----:B---3--:R-:W-:Y:S01]  /*1fa0*/  @!P3 MOV R2, 0x2800 ;  /* 0x000028000002b802 */ /* 0x008fe20000000f00 */
[----:B-1-3--:R-:W-:Y:S10]  /*1fb0*/  @P0 BRA `(.L_x_34) ;  /* 0x00000000000c0947 */ /* 0x00aff40003800000 */
[----:B------:R-:W-:-:S04]  /*1fc0*/  SHF.L.U32 R3, R12, 0x1f, RZ ;  /* 0x0000001f0c037819 */ /* 0x000fc800000006ff */
[----:B------:R-:W3:Y:S02]  /*1fd0*/  SYNCS.PHASECHK.TRANS64.TRYWAIT P0, [UR9+0xa0], R3 ;  /* 0x0000a003ff0075a7 */ /* 0x000ee40008001109 */
[----:B---3--:R-:W-:Y:S05]  /*1fe0*/  @!P0 BRA `(.L_x_35) ;  /* 0x0000008000a48947 */ /* 0x008fea0003800000 */
.L_x_34:
[----:B------:R3:W-:Y:S01]  /*1ff0*/  @!P3 SYNCS.ARRIVE.TRANS64 RZ, [UR9], R2 ;  /* 0x00000002ffffb9a7 */ /* 0x0007e20008000009 */
[----:B------:R-:W-:-:S04]  /*2000*/  ULOP3.LUT UR5, UR24, 0x2, URZ, 0xfc, !UPT ;  /* 0x0000000218057892 */ /* 0x000fc8000f8efcff */
[----:B------:R-:W-:-:S09]  /*2010*/  UISETP.NE.AND UP0, UPT, UR5, 0x2, UPT ;  /* 0x000000020500788c */ /* 0x000fd2000bf05270 */
[----:B------:R-:W-:Y:S05]  /*2020*/  BRA.U UP0, `(.L_x_36) ;  /* 0x0000000100047547 */ /* 0x000fea000b800000 */
[----:B--2---:R-:W-:Y:S05]  /*2030*/  BPT.TRAP 0x1 ;  /* 0x000000040000795c */ /* 0x004fea0000300000 */
.L_x_36:
[----:B------:R-:W-:Y:S04]  /*2040*/  BSSY.RECONVERGENT B0, `(.L_x_37) ;  /* 0x0000003000007945 */ /* 0x000fe80003800200 */
[----:B------:R-:W-:Y:S05]  /*2050*/  @P2 BRA `(.L_x_38) ;  /* 0x0000000000042947 */ /* 0x000fea0003800000 */
[----:B--2---:R-:W-:Y:S05]  /*2060*/  BPT.TRAP 0x1 ;  /* 0x000000040000795c */ /* 0x004fea0000300000 */
.L_x_38:
[----:B--2---:R-:W-:Y:S05]  /*2070*/  BSYNC.RECONVERGENT B0 ;  /* 0x0000000000007941 */ /* 0x004fea0003800200 */
.L_x_37:
[----:B------:R-:W-:Y:S02]  /*2080*/  UIADD3 UR5, UPT, UPT, UR4, 0x1, URZ ;  /* 0x0000000104057890 */ /* 0x000fe4000fffe0ff */
[----:B------:R-:W-:Y:S02]  /*2090*/  UIADD3 UR14, UP1, UPT, UR26, 0x80, URZ ;  /* 0x000000801a0e7890 */ /* 0x000fe4000ff3e0ff */
[----:B------:R-:W-:Y:S02]  /*20a0*/  UISETP.NE.AND UP0, UPT, UR5, 0x14, UPT ;  /* 0x000000140500788c */ /* 0x000fe4000bf05270 */
[----:B------:R-:W-:Y:S02]  /*20b0*/  USHF.L.U32 UR10, UR13, 0x5, URZ ;  /* 0x000000050d0a7899 */ /* 0x000fe400080006ff */
[----:B------:R-:W-:Y:S02]  /*20c0*/  USEL UR8, URZ, 0x1, UP0 ;  /* 0x00000001ff087887 */ /* 0x000fe40008000000 */
[----:B------:R-:W-:-:S02]  /*20d0*/  USEL UR5, UR5, URZ, UP0 ;  /* 0x000000ff05057287 */ /* 0x000fc40008000000 */
[----:B------:R-:W-:Y:S02]  /*20e0*/  UIADD3 UR22, UP0, UPT, UR26, 0x180, URZ ;  /* 0x000001801a167890 */ /* 0x000fe4000ff1e0ff */
[----:B------:R-:W-:Y:S01]  /*20f0*/  LOP3.LUT R12, R12, UR8, RZ, 0x3c, !PT ;  /* 0x000000080c0c7c12 */ /* 0x000fe2000f8e3cff */
[----:B------:R-:W-:Y:S02]  /*2100*/  ULEA UR8, UR4, UR7, 0xb ;  /* 0x0000000704087291 */ /* 0x000fe4000f8e58ff */
[----:B------:R-:W-:Y:S01]  /*2110*/  ULEA UR6, UR5, UR7, 0x3 ;  /* 0x0000000705067291 */ /* 0x000fe2000f8e18ff */
[----:B-1----:R-:W-:Y:S01]  /*2120*/  SHF.L.U32 R0, R12, 0x1f, RZ ;  /* 0x0000001f0c007819 */ /* 0x002fe200000006ff */
[----:B------:R-:W-:Y:S02]  /*2130*/  UIADD3 UR8, UPT, UPT, UR8, 0x6600, URZ ;  /* 0x0000660008087890 */ /* 0x000fe4000fffe0ff */
[----:B------:R-:W-:Y:S02]  /*2140*/  UIADD3.X UR15, UPT, UPT, URZ, UR27, URZ, UP1, !UPT ;  /* 0x0000001bff0f7290 */ /* 0x000fe40008ffe4ff */
[----:B------:R-:W-:-:S02]  /*2150*/  ULEA UR16, UR4, UR29, 0xd ;  /* 0x0000001d04107291 */ /* 0x000fc4000f8e68ff */
[----:B------:R-:W-:Y:S01]  /*2160*/  UIADD3.X UR23, UPT, UPT, URZ, UR27, URZ, UP0, !UPT ;  /* 0x0000001bff177290 */ /* 0x000fe200087fe4ff */
[----:B------:R4:W1:Y:S01]  /*2170*/  SYNCS.PHASECHK.TRANS64.TRYWAIT P0, [UR6+0xa0], R0 ;  /* 0x0000a000ff0075a7 */ /* 0x0008620008001106 */
[----:B------:R-:W-:Y:S01]  /*2180*/  UMOV UR30, 0x0 ;  /* 0x00000000001e7882 */ /* 0x000fe20000000000 */
[----:B------:R-:W-:Y:S01]  /*2190*/  UMOV UR31, 0x10000000 ;  /* 0x10000000001f7882 */ /* 0x000fe20000000000 */
[----:B------:R-:W-:Y:S01]  /*21a0*/  UMOV UR11, UR35 ;  /* 0x00000023000b7c82 */ /* 0x000fe20008000000 */
[----:B------:R-:W-:Y:S01]  /*21b0*/  UMOV UR12, UR36 ;  /* 0x00000024000c7c82 */ /* 0x000fe20008000000 */
[----:B------:R-:W-:Y:S01]  /*21c0*/  UMOV UR6, 0xf0000 ;  /* 0x000f000000067882 */ /* 0x000fe20000000000 */
[----:B------:R-:W-:Y:S01]  /*21d0*/  UMOV UR20, UR36 ;  /* 0x0000002400147c82 */ /* 0x000fe20008000000 */
[----:B------:R-:W-:Y:S01]  /*21e0*/  UMOV UR17, UR9 ;  /* 0x0000000900117c82 */ /* 0x000fe20008000000 */
[----:B------:R-:W-:Y:S01]  /*21f0*/  UMOV UR18, UR10 ;  /* 0x0000000a00127c82 */ /* 0x000fe20008000000 */
[----:B------:R4:W-:Y:S01]  /*2200*/  UTMALDG.3D [UR8], [UR14], desc[UR30] ;  /* 0x00001e080e0075b4 */ /* 0x0009e20008011000 */
[----:B------:R-:W-:Y:S01]  /*2210*/  UIADD3 UR13, UPT, UPT, UR13, 0x1, URZ ;  /* 0x000000010d0d7890 */ /* 0x000fe2000fffe0ff */
[----:B------:R-:W-:-:S03]  /*2220*/  UMOV UR4, UR5 ;  /* 0x0000000500047c82 */ /* 0x000fc60008000000 */
[----:B------:R-:W-:Y:S01]  /*2230*/  UISETP.NE.AND UP0, UPT, UR13, UR25, UPT ;  /* 0x000000190d00728c */ /* 0x000fe2000bf05270 */
[----:B------:R4:W-:Y:S08]  /*2240*/  UTMALDG.3D.MULTICAST [UR16], [UR22], UR6, desc[UR30] ;  /* 0x00001e10160073b4 */ /* 0x0009f00008011806 */
[----:B----4-:R-:W-:Y:S05]  /*2250*/  BRA.U UP0, `(.L_x_39) ;  /* 0xfffffffd004c7547 */ /* 0x010fea000b83ffff */
.L_x_33:
[C---:B------:R-:W-:Y:S01]  /*2260*/  LEA R3, R11.reuse, UR7, 0x3 ;  /* 0x000000070b037c11 */ /* 0x040fe2000f8e18ff */
[----:B------:R-:W-:Y:S01]  /*2270*/  NOP ;  /* 0x0000000000007918 */ /* 0x000fe20000000000 */
[----:B-1----:R-:W-:Y:S02]  /*2280*/  SHF.L.U32 R0, R10, 0x1f, RZ ;  /* 0x0000001f0a007819 */ /* 0x002fe400000006ff */
[----:B------:R-:W-:Y:S02]  /*2290*/  LEA R5, R11, UR7, 0x4 ;  /* 0x000000070b057c11 */ /* 0x000fe4000f8e20ff */
[----:B---3--:R-:W1:Y:S02]  /*22a0*/  SYNCS.PHASECHK.TRANS64.TRYWAIT P0, [R3+URZ+0x190], R0 ;  /* 0x00019000030075a7 */ /* 0x008e6400080011ff */
[----:B-1----:R-:W-:Y:S05]  /*22b0*/  @!P0 BRA `(.L_x_40) ;  /* 0x0000008000088947 */ /* 0x002fea0003800000 */
.L_x_152:
[----:B------:R-:W3:Y:S01]  /*22c0*/  LDS.128 R4, [R5+0x220] ;  /* 0x0002200005047984 */ /* 0x000ee20000000c00 */
[----:B------:R-:W-:Y:S01]  /*22d0*/  UISETP.GE.AND UP0, UPT, UR42, 0x1, UPT ;  /* 0x000000012a00788c */ /* 0x000fe2000bf06270 */
[----:B------:R-:W-:Y:S01]  /*22e0*/  @!PT LDS RZ, [RZ] ;  /* 0x00000000fffff984 */ /* 0x000fe20000000800 */
[----:B------:R-:W-:Y:S01]  /*22f0*/  @!PT LDS RZ, [RZ] ;  /* 0x00000000fffff984 */ /* 0x000fe20000000800 */
[----:B------:R-:W-:Y:S01]  /*2300*/  @!PT LDS RZ, [RZ] ;  /* 0x00000000fffff984 */ /* 0x000fe20000000800 */
[----:B------:R-:W-:Y:S01]  /*2310*/  @!PT LDS RZ, [RZ] ;  /* 0x00000000fffff984 */ /* 0x000fe20000000800 */
[----:B------:R4:W-:Y:S06]  /*2320*/  MEMBAR.ALL.CTA ;  /* 0x0000000000007992 */ /* 0x0009ec0000008000 */
[----:B----4-:R-:W4:Y:S01]  /*2330*/  FENCE.VIEW.ASYNC.S ;  /* 0x00000000000073c6 */ /* 0x010f220000000000 */
[----:B---3--:R-:W-:-:S13]  /*2340*/  LOP3.LUT P0, RZ, R6, 0x1, RZ, 0xc0, !PT ;  /* 0x0000000106ff7812 */ /* 0x008fda000780c0ff */
[----:B----4-:R-:W-:Y:S01]  /*2350*/  VOTEU.ANY UP1, P0 ;  /* 0x0000000000ff7886 */ /* 0x010fe20000020100 */
[----:B------:R-:W-:-:S13]  /*2360*/  PLOP3.LUT P0, PT, PT, PT, UP1, 0x80, 0x8 ;  /* 0x000000000008781c */ /* 0x000fda0003f0f018 */
[----:B-1----:R-:W-:Y:S02]  /*2370*/  @P0 LOP3.LUT R0, R5, 0xffff, RZ, 0xc0, !PT ;  /* 0x0000ffff05000812 */ /* 0x002fe400078ec0ff */
[----:B------:R-:W-:Y:S02]  /*2380*/  @P0 MOV R2, R4 ;  /* 0x0000000400020202 */ /* 0x000fe40000000f00 */
[----:B------:R-:W-:Y:S01]  /*2390*/  @P0 R2UR UR6, R0 ;  /* 0x00000000000602ca */ /* 0x000fe200000e0000 */
[----:B------:R-:W-:Y:S01]  /*23a0*/  VIADD R0, R3, 0x1a0 ;  /* 0x000001a003007836 */ /* 0x000fe20000000000 */
[----:B------:R-:W-:Y:S02]  /*23b0*/  @P0 SHF.R.U32.HI R4, RZ, 0x10, R5 ;  /* 0x00000010ff040819 */ /* 0x000fe40000011605 */
[----:B------:R-:W-:Y:S02]  /*23c0*/  @P0 R2UR UR8, R2 ;  /* 0x00000000020802ca */ /* 0x000fe400000e0000 */
[----:B------:R-:W-:-:S02]  /*23d0*/  PRMT R0, RZ, 0x654, R0 ;  /* 0x00000654ff007816 */ /* 0x000fc40000000000 */
[----:B------:R-:W-:Y:S02]  /*23e0*/  @P0 R2UR UR4, R4 ;  /* 0x00000000040402ca */ /* 0x000fe400000e0000 */
[----:B------:R1:W-:Y:S03]  /*23f0*/  SYNCS.ARRIVE.TRANS64.RED.A1T0 RZ, [R0+URZ], RZ ;  /* 0x000000ff00ff79a7 */ /* 0x0003e600081004ff */
[----:B------:R-:W-:-:S04]  /*2400*/  @UP1 UMOV UR37, UR6 ;  /* 0x0000000600251c82 */ /* 0x000fc80008000000 */
[----:B------:R-:W-:-:S04]  /*2410*/  @UP1 UMOV UR38, UR8 ;  /* 0x0000000800261c82 */ /* 0x000fc80008000000 */
[----:B------:R-:W-:Y:S01]  /*2420*/  @UP1 UMOV UR36, UR4 ;  /* 0x0000000400241c82 */ /* 0x000fe20008000000 */
[----:B------:R-:W-:Y:S05]  /*2430*/  BRA.U !UP0, `(.L_x_41) ;  /* 0x0000000108d47547 */ /* 0x000fea000b800000 */
[----:B------:R-:W2:Y:S01]  /*2440*/  LDCU.128 UR12, c[0x0][0xb10] ;  /* 0x00016200ff0c77ac */ /* 0x000ea20008000c00 */
[----:B------:R-:W3:Y:S01]  /*2450*/  LDCU UR25, c[0x0][0xb20] ;  /* 0x00016400ff1977ac */ /* 0x000ee20008000800 */
[----:B------:R-:W4:Y:S01]  /*2460*/  LDCU UR20, c[0x0][0xb0c] ;  /* 0x00016180ff1477ac */ /* 0x000f220008000800 */
[----:B------:R-:W1:Y:S01]  /*2470*/  LDCU.64 UR10, c[0x0][0xb28] ;  /* 0x00016500ff0a77ac */ /* 0x000e620008000a00 */
[----:B------:R-:W-:Y:S02]  /*2480*/  UISETP.NE.AND UP3, UPT, UR42, 0x1, UPT ;  /* 0x000000012a00788c */ /* 0x000fe4000bf65270 */
[----:B--2---:R-:W-:Y:S02]  /*2490*/  UIMAD.WIDE.U32 UR16, UR39, UR15, URZ ;  /* 0x0000000f271072a5 */ /* 0x004fe4000f8e00ff */
[----:B------:R-:W-:Y:S02]  /*24a0*/  UIMAD.WIDE.U32 UR8, UR40, UR12, URZ ;  /* 0x0000000c280872a5 */ /* 0x000fe4000f8e00ff */
[----:B------:R-:W-:-:S02]  /*24b0*/  UISETP.NE.AND UP0, UPT, UR14, 0x1, UPT ;  /* 0x000000010e00788c */ /* 0x000fc4000bf05270 */
[----:B------:R-:W-:Y:S01]  /*24c0*/  UIMAD.WIDE.U32 UR22, UR37, UR15, URZ ;  /* 0x0000000f251672a5 */ /* 0x000fe2000f8e00ff */
[----:B------:R-:W-:Y:S02]  /*24d0*/  UMOV UR16, UR17 ;  /* 0x0000001100107c82 */ /* 0x000fe40008000000 */
[----:B------:R-:W-:Y:S01]  /*24e0*/  UMOV UR8, UR9 ;  /* 0x0000000900087c82 */ /* 0x000fe20008000000 */
[----:B---3--:R-:W-:Y:S02]  /*24f0*/  USHF.R.U32.HI UR16, URZ, UR25, UR16 ;  /* 0x00000019ff107299 */ /* 0x008fe40008011610 */
[----:B----4-:R-:W-:Y:S02]  /*2500*/  UISETP.NE.AND UP2, UPT, UR20, 0x1, UPT ;  /* 0x000000011400788c */ /* 0x010fe4000bf45270 */
[----:B------:R-:W-:Y:S02]  /*2510*/  USHF.R.U32.HI UR8, URZ, UR13, UR8 ;  /* 0x0000000dff087299 */ /* 0x000fe40008011608 */
[----:B------:R-:W-:-:S02]  /*2520*/  USEL UR6, UR39, UR16, !UP0 ;  /* 0x0000001027067287 */ /* 0x000fc4000c000000 */
[----:B------:R-:W-:Y:S02]  /*2530*/  USEL UR8, UR40, UR8, !UP2 ;  /* 0x0000000828087287 */ /* 0x000fe4000d000000 */
[----:B-1----:R-:W-:Y:S01]  /*2540*/  UIMAD.WIDE.U32 UR16, UR6, UR10, URZ ;  /* 0x0000000a061072a5 */ /* 0x002fe2000f8e00ff */
[----:B------:R-:W-:Y:S01]  /*2550*/  UMOV UR4, UR23 ;  /* 0x0000001700047c82 */ /* 0x000fe20008000000 */
[----:B------:R-:W-:Y:S02]  /*2560*/  UIMAD.WIDE.U32 UR18, UR38, UR12, URZ ;  /* 0x0000000c261272a5 */ /* 0x000fe4000f8e00ff */
[----:B------:R-:W-:-:S03]  /*2570*/  UIMAD.WIDE.U32 UR22, UR8, UR10, URZ ;  /* 0x0000000a081672a5 */ /* 0x000fc6000f8e00ff */
[----:B------:R-:W-:Y:S01]  /*2580*/  UMOV UR16, UR17 ;  /* 0x0000001100107c82 */ /* 0x000fe20008000000 */
[----:B------:R-:W-:Y:S02]  /*2590*/  USHF.R.U32.HI UR4, URZ, UR25, UR4 ;  /* 0x00000019ff047299 */ /* 0x000fe40008011604 */
[----:B------:R-:W-:Y:S01]  /*25a0*/  @UP3 USHF.R.U32.HI UR6, URZ, UR11, UR16 ;  /* 0x0000000bff063299 */ /* 0x000fe20008011610 */
[----:B------:R-:W-:Y:S01]  /*25b0*/  UMOV UR18, UR19 ;  /* 0x0000001300127c82 */ /* 0x000fe20008000000 */
[----:B------:R-:W-:Y:S01]  /*25c0*/  UMOV UR22, UR23 ;  /* 0x0000001700167c82 */ /* 0x000fe20008000000 */
[----:B------:R-:W-:Y:S02]  /*25d0*/  USHF.R.U32.HI UR13, URZ, UR13, UR18 ;  /* 0x0000000dff0d7299 */ /* 0x000fe40008011612 */
[----:B------:R-:W-:Y:S02]  /*25e0*/  USEL UR4, UR37, UR4, !UP0 ;  /* 0x0000000425047287 */ /* 0x000fe4000c000000 */
[----:B------:R-:W-:-:S02]  /*25f0*/  @UP3 USHF.R.U32.HI UR8, URZ, UR11, UR22 ;  /* 0x0000000bff083299 */ /* 0x000fc40008011616 */
[----:B------:R-:W-:Y:S02]  /*2600*/  UIMAD UR9, UR42, UR6, URZ ;  /* 0x000000062a0972a4 */ /* 0x000fe4000f8e02ff */
[----:B------:R-:W-:Y:S02]  /*2610*/  USEL UR6, UR38, UR13, !UP2 ;  /* 0x0000000d26067287 */ /* 0x000fe4000d000000 */
[----:B------:R-:W-:Y:S02]  /*2620*/  UIMAD UR12, UR42, UR8, URZ ;  /* 0x000000082a0c72a4 */ /* 0x000fe4000f8e02ff */
[----:B------:R-:W-:Y:S02]  /*2630*/  UISETP.GE.AND UP0, UPT, UR4, UR9, UPT ;  /* 0x000000090400728c */ /* 0x000fe4000bf06270 */
[----:B------:R-:W-:Y:S02]  /*2640*/  UIMAD.WIDE.U32 UR16, UR4, UR10, URZ ;  /* 0x0000000a041072a5 */ /* 0x000fe4000f8e00ff */
[----:B------:R-:W-:-:S02]  /*2650*/  UISETP.GE.OR UP0, UPT, UR6, UR12, UP0 ;  /* 0x0000000c0600728c */ /* 0x000fc40008706670 */
[----:B------:R-:W-:Y:S02]  /*2660*/  UIMAD.WIDE.U32 UR12, UR6, UR10, URZ ;  /* 0x0000000a060c72a5 */ /* 0x000fe4000f8e00ff */
[----:B------:R-:W-:Y:S01]  /*2670*/  UIADD3 UR15, UPT, UPT, -UR4, URZ, URZ ;  /* 0x000000ff040f7290 */ /* 0x000fe2000fffe1ff */
[----:B------:R-:W-:Y:S01]  /*2680*/  UMOV UR10, UR17 ;  /* 0x00000011000a7c82 */ /* 0x000fe20008000000 */
[----:B------:R-:W-:Y:S02]  /*2690*/  UIADD3 UR12, UPT, UPT, -UR6, URZ, URZ ;  /* 0x000000ff060c7290 */ /* 0x000fe4000fffe1ff */
[----:B------:R-:W-:-:S03]  /*26a0*/  USHF.R.U32.HI UR10, URZ, UR11, UR10 ;  /* 0x0000000bff0a7299 */ /* 0x000fc6000801160a */
[----:B------:R-:W-:Y:S01]  /*26b0*/  @!UP0 UMOV UR9, UR13 ;  /* 0x0000000d00098c82 */ /* 0x000fe20008000000 */
[----:B------:R-:W-:Y:S02]  /*26c0*/  UIMAD UR15, UR14, UR15, UR37 ;  /* 0x0000000f0e0f72a4 */ /* 0x000fe4000f8e0225 */
[----:B------:R-:W-:Y:S02]  /*26d0*/  USEL UR10, UR4, UR10, !UP3 ;  /* 0x0000000a040a7287 */ /* 0x000fe4000d800000 */
[----:B------:R-:W-:Y:S02]  /*26e0*/  @!UP0 USHF.R.U32.HI UR9, URZ, UR11, UR9 ;  /* 0x0000000bff098299 */ /* 0x000fe40008011609 */
[----:B------:R-:W-:Y:S02]  /*26f0*/  UIADD3 UR11, UPT, UPT, -UR10, URZ, URZ ;  /* 0x000000ff0a0b7290 */ /* 0x000fe4000fffe1ff */
[----:B------:R-:W-:Y:S02]  /*2700*/  @!UP0 USEL UR9, UR6, UR9, !UP3 ;  /* 0x0000000906098287 */ /* 0x000fe4000d800000 */
[----:B------:R-:W-:-:S02]  /*2710*/  UIMAD UR11, UR42, UR11, UR4 ;  /* 0x0000000b2a0b72a4 */ /* 0x000fc4000f8e0204 */
[----:B------:R-:W-:Y:S02]  /*2720*/  @!UP0 UIADD3 UR10, UPT, UPT, UR10, -UR9, URZ ;  /* 0x800000090a0a8290 */ /* 0x000fe4000fffe0ff */
[----:B------:R-:W-:Y:S02]  /*2730*/  @!UP0 UIMAD UR9, UR11, UR8, UR9 ;  /* 0x000000080b0982a4 */ /* 0x000fe4000f8e0209 */
[----:B------:R-:W-:Y:S02]  /*2740*/  @!UP0 UIMAD UR4, UR42, UR10, UR6 ;  /* 0x0000000a2a0482a4 */ /* 0x000fe4000f8e0206 */
[----:B------:R-:W-:Y:S02]  /*2750*/  UIMAD UR8, UR20, UR12, UR38 ;  /* 0x0000000c140872a4 */ /* 0x000fe4000f8e0226 */
[----:B------:R-:W-:Y:S01]  /*2760*/  UIMAD UR37, UR4, UR14, UR15 ;  /* 0x0000000e042572a4 */ /* 0x000fe2000f8e020f */
[----:B------:R-:W-:Y:S02]  /*2770*/  @!UP0 UMOV UR6, UR9 ;  /* 0x0000000900068c82 */ /* 0x000fe40008000000 */
[----:B------:R-:W-:-:S12]  /*2780*/  UIMAD UR38, UR6, UR20, UR8 ;  /* 0x00000014062672a4 */ /* 0x000fd8000f8e0208 */
.L_x_41:
[----:B------:R-:W3:Y:S02]  /*2790*/  LDCU UR4, c[0x0][0xb30] ;  /* 0x00016600ff0477ac */ /* 0x000ee40008000800 */
[----:B---3--:R-:W-:-:S09]  /*27a0*/  UISETP.NE.AND UP0, UPT, UR4, 0x1, UPT ;  /* 0x000000010400788c */ /* 0x008fd2000bf05270 */
[----:B------:R-:W-:Y:S05]  /*27b0*/  BRA.U UP0, `(.L_x_42) ;  /* 0x0000000100447547 */ /* 0x000fea000b800000 */
[----:B------:R-:W3:Y:S01]  /*27c0*/  LDCU.128 UR12, c[0x0][0xb10] ;  /* 0x00016200ff0c77ac */ /* 0x000ee20008000c00 */
[----:B------:R-:W4:Y:S01]  /*27d0*/  LDCU UR16, c[0x0][0xb0c] ;  /* 0x00016180ff1077ac */ /* 0x000f220008000800 */
[----:B------:R-:W1:Y:S01]  /*27e0*/  LDCU UR17, c[0x0][0xb20] ;  /* 0x00016400ff1177ac */ /* 0x000e620008000800 */
[----:B---3--:R-:W-:Y:S02]  /*27f0*/  UIMAD.WIDE.U32 UR10, UR38, UR12, URZ ;  /* 0x0000000c260a72a5 */ /* 0x008fe4000f8e00ff */
[----:B------:R-:W-:Y:S02]  /*2800*/  UIMAD.WIDE.U32 UR8, UR37, UR15, URZ ;  /* 0x0000000f250872a5 */ /* 0x000fe4000f8e00ff */
[----:B----4-:R-:W-:Y:S02]  /*2810*/  UISETP.NE.AND UP2, UPT, UR16, 0x1, UPT ;  /* 0x000000011000788c */ /* 0x010fe4000bf45270 */
[----:B------:R-:W-:Y:S01]  /*2820*/  UISETP.NE.AND UP0, UPT, UR14, 0x1, UPT ;  /* 0x000000010e00788c */ /* 0x000fe2000bf05270 */
[----:B------:R-:W-:-:S02]  /*2830*/  UMOV UR6, UR11 ;  /* 0x0000000b00067c82 */ /* 0x000fc40008000000 */
[----:B------:R-:W-:Y:S01]  /*2840*/  UMOV UR4, UR9 ;  /* 0x0000000900047c82 */ /* 0x000fe20008000000 */
[----:B------:R-:W-:Y:S02]  /*2850*/  USHF.R.U32.HI UR6, URZ, UR13, UR6 ;  /* 0x0000000dff067299 */ /* 0x000fe40008011606 */
[----:B-1----:R-:W-:Y:S02]  /*2860*/  USHF.R.U32.HI UR4, URZ, UR17, UR4 ;  /* 0x00000011ff047299 */ /* 0x002fe40008011604 */
[----:B------:R-:W-:Y:S02]  /*2870*/  USEL UR6, UR38, UR6, !UP2 ;  /* 0x0000000626067287 */ /* 0x000fe4000d000000 */
[----:B------:R-:W-:-:S04]  /*2880*/  USEL UR4, UR37, UR4, !UP0 ;  /* 0x0000000425047287 */ /* 0x000fc8000c000000 */
[----:B------:R-:W-:Y:S02]  /*2890*/  UIADD3 UR8, UPT, UPT, UR6, -UR4, URZ ;  /* 0x8000000406087290 */ /* 0x000fe4000fffe0ff */
[----:B------:R-:W-:Y:S02]  /*28a0*/  UIADD3 UR4, UPT, UPT, -UR6, UR4, URZ ;  /* 0x0000000406047290 */ /* 0x000fe4000fffe1ff */
[----:B------:R-:W-:Y:S02]  /*28b0*/  UIMAD UR37, UR8, UR14, UR37 ;  /* 0x0000000e082572a4 */ /* 0x000fe4000f8e0225 */
[----:B------:R-:W-:-:S12]  /*28c0*/  UIMAD UR38, UR4, UR16, UR38 ;  /* 0x00000010042672a4 */ /* 0x000fd8000f8e0226 */
.L_x_42:
[----:B------:R-:W-:Y:S01]  /*28d0*/  VIADD R11, R11, 0x1 ;  /* 0x000000010b0b7836 */ /* 0x000fe20000000000 */
[----:B------:R-:W-:Y:S01]  /*28e0*/  R2UR UR4, R87 ;  /* 0x00000000570472ca */ /* 0x000fe200000e0000 */
[----:B------:R-:W-:Y:S01]  /*28f0*/  UIADD3 UR30, UPT, UPT, UR38, UR59, URZ ;  /* 0x0000003b261e7290 */ /* 0x000fe2000fffe0ff */
[----:B------:R-:W-:Y:S02]  /*2900*/  PLOP3.LUT P1, PT, PT, PT, PT, 0x80, 0x8 ;  /* 0x000000000008781c */ /* 0x000fe40003f2f070 */
[----:B------:R-:W-:-:S04]  /*2910*/  ISETP.NE.AND P0, PT, R11, 0x2, PT ;  /* 0x000000020b00780c */ /* 0x000fc80003f05270 */
[----:B------:R-:W-:Y:S02]  /*2920*/  SEL R3, RZ, 0x1, P0 ;  /* 0x00000001ff037807 */ /* 0x000fe40000000000 */
[----:B------:R-:W-:Y:S02]  /*2930*/  SEL R11, R11, RZ, P0 ;  /* 0x000000ff0b0b7207 */ /* 0x000fe40000000000 */
[----:B------:R-:W-:Y:S01]  /*2940*/  LOP3.LUT R10, R10, R3, RZ, 0x3c, !PT ;  /* 0x000000030a0a7212 */ /* 0x000fe200078e3cff */
[----:B------:R-:W-:Y:S01]  /*2950*/  UIADD3 UR31, UPT, UPT, UR37, UR4, URZ ;  /* 0x00000004251f7290 */ /* 0x000fe2000fffe0ff */
[----:B------:R-:W-:Y:S11]  /*2960*/  BRA.U UP1, `(.L_x_43) ;  /* 0xfffffff101587547 */ /* 0x000ff6000b83ffff */
[----:B------:R-:W-:Y:S01]  /*2970*/  UIADD3 UR7, UPT, UPT, UR7, 0xa0, URZ ;  /* 0x000000a007077890 */ /* 0x000fe2000fffe0ff */
[----:B------:R-:W-:-:S03]  /*2980*/  SHF.L.U32 R3, R12, 0x1f, RZ ;  /* 0x0000001f0c037819 */ /* 0x000fc600000006ff */
[----:B------:R-:W-:-:S09]  /*2990*/  ULEA UR4, UR5, UR7, 0x3 ;  /* 0x0000000705047291 */ /* 0x000fd2000f8e18ff */
[----:B------:R-:W3:Y:S02]  /*29a0*/  SYNCS.PHASECHK.TRANS64.TRYWAIT P0, [UR4], R3 ;  /* 0x00000003ff0075a7 */ /* 0x000ee40008001104 */
[----:B---3--:R-:W-:Y:S05]  /*29b0*/  @!P0 BRA `(.L_x_44) ;  /* 0x00000078005c8947 */ /* 0x008fea0003800000 */
.L_x_154:
[----:B------:R-:W-:-:S04]  /*29c0*/  UIADD3 UR4, UPT, UPT, UR5, 0x1, URZ ;  /* 0x0000000105047890 */ /* 0x000fc8000fffe0ff */
[----:B------:R-:W-:-:S04]  /*29d0*/  UISETP.NE.AND UP0, UPT, UR4, 0x14, UPT ;  /* 0x000000140400788c */ /* 0x000fc8000bf05270 */
[----:B------:R-:W-:Y:S02]  /*29e0*/  USEL UR6, URZ, 0x1, UP0 ;  /* 0x00000001ff067887 */ /* 0x000fe40008000000 */
[----:B------:R-:W-:-:S04]  /*29f0*/  USEL UR4, UR4, URZ, UP0 ;  /* 0x000000ff04047287 */ /* 0x000fc80008000000 */
[----:B------:R-:W-:Y:S01]  /*2a00*/  ULEA UR5, UR4, UR7, 0x3 ;  /* 0x0000000704057291 */ /* 0x000fe2000f8e18ff */
[----:B------:R-:W-:-:S04]  /*2a10*/  LOP3.LUT R2, R12, UR6, RZ, 0x3c, !PT ;  /* 0x000000060c027c12 */ /* 0x000fc8000f8e3cff */
[----:B-1----:R-:W-:-:S04]  /*2a20*/  SHF.L.U32 R3, R2, 0x1f, RZ ;  /* 0x0000001f02037819 */ /* 0x002fc800000006ff */
[----:B------:R-:W1:Y:S02]  /*2a30*/  SYNCS.PHASECHK.TRANS64.TRYWAIT P0, [UR5], R3 ;  /* 0x00000003ff0075a7 */ /* 0x000e640008001105 */
[----:B-1----:R-:W-:Y:S05]  /*2a40*/  @!P0 BRA `(.L_x_45) ;  /* 0x0000007800508947 */ /* 0x002fea0003800000 */
.L_x_156:
        /* <DEDUP_REMOVED lines=9> */
.L_x_158:
        /* <DEDUP_REMOVED lines=9> */
.L_x_160:
        /* <DEDUP_REMOVED lines=9> */
.L_x_162:
        /* <DEDUP_REMOVED lines=9> */
.L_x_164:
        /* <DEDUP_REMOVED lines=9> */
.L_x_166:
        /* <DEDUP_REMOVED lines=9> */
.L_x_168:
        /* <DEDUP_REMOVED lines=9> */
.L_x_170:
        /* <DEDUP_REMOVED lines=9> */
.L_x_172:
        /* <DEDUP_REMOVED lines=9> */
.L_x_174:
        /* <DEDUP_REMOVED lines=9> */
.L_x_176:
        /* <DEDUP_REMOVED lines=9> */
.L_x_178:
        /* <DEDUP_REMOVED lines=9> */
.L_x_180:
        /* <DEDUP_REMOVED lines=9> */
.L_x_182:
        /* <DEDUP_REMOVED lines=9> */
.L_x_184:
        /* <DEDUP_REMOVED lines=9> */
.L_x_186:
        /* <DEDUP_REMOVED lines=9> */
.L_x_188:
        /* <DEDUP_REMOVED lines=9> */
.L_x_190:
[----:B------:R-:W-:-:S04]  /*33e0*/  UIADD3 UR4, UPT, UPT, UR4, 0x1, URZ ;  /* 0x0000000104047890 */ /* 0x000fc8000fffe0ff */
[----:B------:R-:W-:-:S04]  /*33f0*/  UISETP.NE.AND UP0, UPT, UR4, 0x14, UPT ;  /* 0x000000140400788c */ /* 0x000fc8000bf05270 */
[----:B------:R-:W-:Y:S02]  /*3400*/  USEL UR5, URZ, 0x1, UP0 ;  /* 0x00000001ff057887 */ /* 0x000fe40008000000 */
[----:B------:R-:W-:-:S04]  /*3410*/  USEL UR4, UR4, URZ, UP0 ;  /* 0x000000ff04047287 */ /* 0x000fc80008000000 */
[----:B------:R-:W-:Y:S01]  /*3420*/  ULEA UR4, UR4, UR7, 0x3 ;  /* 0x0000000704047291 */ /* 0x000fe2000f8e18ff */
[----:B-1----:R-:W-:-:S04]  /*3430*/  LOP3.LUT R3, R2, UR5, RZ, 0x3c, !PT ;  /* 0x0000000502037c12 */ /* 0x002fc8000f8e3cff */
[----:B------:R-:W-:Y:S01]  /*3440*/  SHF.L.U32 R3, R3, 0x1f, RZ ;  /* 0x0000001f03037819 */ /* 0x000fe200000006ff */
[----:B------:R-:W-:-:S07]  /*3450*/  IMAD.U32 R0, RZ, RZ, UR4 ;  /* 0x00000004ff007e24 */ /* 0x000fce000f8e00ff */
.L_x_63:
[----:B-1----:R1:W3:Y:S02]  /*3460*/  SYNCS.PHASECHK.TRANS64.TRYWAIT P0, [R0+URZ], R3 ;  /* 0x00000003000075a7 */ /* 0x0022e400080011ff */
[----:B---3--:R-:W-:Y:S05]  /*3470*/  @!P0 NANOSLEEP.SYNCS 0x989680 ;  /* 0x009896800000895d */ /* 0x008fea0003900000 */
[----:B------:R-:W3:Y:S02]  /*3480*/  @!P0 SYNCS.PHASECHK.TRANS64 P0, [R0+URZ], R3 ;  /* 0x00000003000085a7 */ /* 0x000ee400080010ff */
[----:B--23--:R-:W-:Y:S05]  /*3490*/  @P0 EXIT ;  /* 0x000000000000094d */ /* 0x00cfea0003800000 */
[----:B------:R-:W-:Y:S05]  /*34a0*/  BRA `(.L_x_63) ;  /* 0xfffffffc00ec7947 */ /* 0x000fea000383ffff */
.L_x_23:
[----:B------:R-:W2:Y:S02]  /*34b0*/  S2UR UR4, SR_CgaCtaId ;  /* 0x00000000000479c3 */ /* 0x000ea40000008800 */
[----:B--2---:R-:W-:-:S04]  /*34c0*/  UISETP.NE.AND UP0, UPT, UR4, URZ, UPT ;  /* 0x000000ff0400728c */ /* 0x004fc8000bf05270 */
[----:B------:R-:W-:-:S09]  /*34d0*/  UISETP.NE.OR UP0, UPT, UR18, 0x1, UP0 ;  /* 0x000000011200788c */ /* 0x000fd20008705670 */
[----:B------:R-:W-:Y:S05]  /*34e0*/  BRA.U UP0, `(.L_x_64) ;  /* 0x00000005004c7547 */ /* 0x000fea000b800000 */
[----:B------:R-:W2:Y:S01]  /*34f0*/  S2UR UR5, SR_CgaCtaId ;  /* 0x00000000000579c3 */ /* 0x000ea20000008800 */
[----:B------:R-:W-:Y:S01]  /*3500*/  UMOV UR4, 0x400 ;  /* 0x0000040000047882 */ /* 0x000fe20000000000 */
[----:B------:R-:W-:Y:S01]  /*3510*/  ISETP.GE.U32.AND P2, PT, R0, 0x4, PT ;  /* 0x000000040000780c */ /* 0x000fe20003f46070 */
[----:B------:R-:W-:Y:S01]  /*3520*/  IMAD.MOV.U32 R12, RZ, RZ, 0x1 ;  /* 0x00000001ff0c7424 */ /* 0x000fe200078e00ff */
[----:B------:R-:W-:Y:S02]  /*3530*/  CS2R R10, SRZ ;  /* 0x00000000000a7805 */ /* 0x000fe4000001ff00 */
[----:B------:R-:W-:Y:S01]  /*3540*/  CS2R R8, SRZ ;  /* 0x0000000000087805 */ /* 0x000fe2000001ff00 */
[----:B--2---:R-:W-:-:S03]  /*3550*/  ULEA UR6, UR5, UR4, 0x18 ;  /* 0x0000000405067291 */ /* 0x004fc6000f8ec0ff */
[----:B------:R-:W-:-:S09]  /*3560*/  UMOV UR5, URZ ;  /* 0x000000ff00057c82 */ /* 0x000fd20008000000 */
.L_x_68:
[----:B------:R-:W-:Y:S02]  /*3570*/  LEA R2, R8, UR6, 0x3 ;  /* 0x0000000608027c11 */ /* 0x000fe4000f8e18ff */
[----:B------:R-:W-:-:S03]  /*3580*/  SHF.L.U32 R5, R9, 0x1f, RZ ;  /* 0x0000001f09057819 */ /* 0x000fc600000006ff */
[----:B------:R-:W-:Y:S01]  /*3590*/  VIADD R4, R2, 0x200 ;  /* 0x0000020002047836 */ /* 0x000fe20000000000 */
[----:B------:R-:W2:Y:S02]  /*35a0*/  SYNCS.PHASECHK.TRANS64.TRYWAIT P0, [R2+URZ+0x1f0], R5 ;  /* 0x0001f005020075a7 */ /* 0x000ea400080011ff */
[----:B--2---:R-:W-:Y:S05]  /*35b0*/  @!P0 BRA `(.L_x_65) ;  /* 0x0000007400248947 */ /* 0x004fea0003800000 */
.L_x_191:
[----:B------:R-:W-:Y:S01]  /*35c0*/  ULEA UR4, UR5, UR6, 0x3 ;  /* 0x0000000605047291 */ /* 0x000fe2000f8e18ff */
[----:B------:R-:W-:Y:S02]  /*35d0*/  PRMT R4, RZ, 0x654, R4 ;  /* 0x00000654ff047816 */ /* 0x000fe40000000004 */
[----:B--2---:R-:W-:Y:S01]  /*35e0*/  SHF.L.U32 R5, R12, 0x1f, RZ ;  /* 0x0000001f0c057819 */ /* 0x004fe200000006ff */
[----:B------:R-:W-:Y:S01]  /*35f0*/  UIADD3 UR7, UPT, UPT, UR4, 0x190, URZ ;  /* 0x0000019004077890 */ /* 0x000fe2000fffe0ff */
[----:B------:R2:W-:Y:S05]  /*3600*/  SYNCS.ARRIVE.TRANS64.RED.A1T0 RZ, [R4+URZ], RZ ;  /* 0x000000ff04ff79a7 */ /* 0x0005ea00081004ff */
[----:B------:R-:W-:Y:S01]  /*3610*/  IMAD.U32 R7, RZ, RZ, UR7 ;  /* 0x00000007ff077e24 */ /* 0x000fe2000f8e00ff */
[----:B------:R-:W3:Y:S04]  /*3620*/  SYNCS.PHASECHK.TRANS64.TRYWAIT P0, [UR4+0x1a0], R5 ;  /* 0x0001a005ff0075a7 */ /* 0x000ee80008001104 */
[----:B------:R-:W-:Y:S01]  /*3630*/  PRMT R6, R0, 0x654, R7 ;  /* 0x0000065400067816 */ /* 0x000fe20000000007 */
[----:B--2---:R-:W-:Y:S01]  /*3640*/  @!P2 IMAD.MOV.U32 R4, RZ, RZ, 0x10 ;  /* 0x00000010ff04a424 */ /* 0x004fe200078e00ff */
[----:B---3--:R-:W-:Y:S06]  /*3650*/  @!P0 BRA `(.L_x_66) ;  /* 0x0000007400108947 */ /* 0x008fec0003800000 */
.L_x_193:
[----:B------:R-:W-:Y:S01]  /*3660*/  ULEA UR8, UR5, UR6, 0x4 ;  /* 0x0000000605087291 */ /* 0x000fe2000f8e20ff */
[----:B------:R-:W-:Y:S01]  /*3670*/  SEL R3, R6, R3, !P2 ;  /* 0x0000000306037207 */ /* 0x000fe20005000000 */
[----:B------:R-:W-:Y:S01]  /*3680*/  UIADD3 UR9, UPT, UPT, UR4, 0x190, URZ ;  /* 0x0000019004097890 */ /* 0x000fe2000fffe0ff */
[----:B--2---:R-:W-:Y:S01]  /*3690*/  LEA R2, R11, UR6, 0x3 ;  /* 0x000000060b027c11 */ /* 0x004fe2000f8e18ff */
[----:B------:R-:W-:Y:S01]  /*36a0*/  UIADD3 UR8, UPT, UPT, UR8, 0x220, URZ ;  /* 0x0000022008087890 */ /* 0x000fe2000fffe0ff */
[----:B------:R-:W-:Y:S01]  /*36b0*/  SHF.L.U32 R5, R10, 0x1f, RZ ;  /* 0x0000001f0a057819 */ /* 0x000fe200000006ff */
[----:B------:R2:W-:Y:S01]  /*36c0*/  @!P2 SYNCS.ARRIVE.TRANS64.RED RZ, [R3+URZ], R4 ;  /* 0x0000000403ffa9a7 */ /* 0x0005e200080004ff */
[----:B------:R-:W-:Y:S01]  /*36d0*/  UIADD3 UR4, UPT, UPT, UR5, 0x1, URZ ;  /* 0x0000000105047890 */ /* 0x000fe2000fffe0ff */
[----:B------:R-:W-:-:S03]  /*36e0*/  VIADD R8, R8, 0x1 ;  /* 0x0000000108087836 */ /* 0x000fc60000000000 */
[----:B------:R-:W-:Y:S02]  /*36f0*/  UISETP.NE.AND UP0, UPT, UR4, 0x2, UPT ;  /* 0x000000020400788c */ /* 0x000fe4000bf05270 */
[----:B------:R-:W-:Y:S06]  /*3700*/  UGETNEXTWORKID.BROADCAST [UR8], [UR9] ;  /* 0x00000000080073ca */ /* 0x000fec0008000100 */
[----:B------:R-:W-:Y:S01]  /*3710*/  USEL UR7, URZ, 0x1, UP0 ;  /* 0x00000001ff077887 */ /* 0x000fe20008000000 */
[----:B------:R-:W-:Y:S01]  /*3720*/  ISETP.NE.AND P0, PT, R8, 0x2, PT ;  /* 0x000000020800780c */ /* 0x000fe20003f05270 */
[----:B------:R-:W-:Y:S01]  /*3730*/  USEL UR5, UR4, URZ, UP0 ;  /* 0x000000ff04057287 */ /* 0x000fe20008000000 */
[----:B------:R-:W3:Y:S03]  /*3740*/  SYNCS.PHASECHK.TRANS64.TRYWAIT P1, [R2+URZ+0x190], R5 ;  /* 0x00019005020075a7 */ /* 0x000ee600080211ff */
[----:B------:R-:W-:Y:S01]  /*3750*/  LOP3.LUT R12, R12, UR7, RZ, 0x3c, !PT ;  /* 0x000000070c0c7c12 */ /* 0x000fe2000f8e3cff */
[----:B--23--:R-:W-:Y:S07]  /*3760*/  @!P1 BRA `(.L_x_67) ;  /* 0x0000007000e49947 */ /* 0x00cfee0003800000 */
.L_x_194:
[C---:B------:R-:W-:Y:S01]  /*3770*/  LEA R4, R11.reuse, UR6, 0x4 ;  /* 0x000000060b047c11 */ /* 0x040fe2000f8e20ff */
[----:B--2---:R-:W-:Y:S01]  /*3780*/  VIADD R2, R2, 0x1a0 ;  /* 0x000001a002027836 */ /* 0x004fe20000000000 */
[----:B------:R-:W-:Y:S01]  /*3790*/  SEL R8, R8, RZ, P0 ;  /* 0x000000ff08087207 */ /* 0x000fe20000000000 */
[----:B------:R-:W-:-:S03]  /*37a0*/  VIADD R11, R11, 0x1 ;  /* 0x000000010b0b7836 */ /* 0x000fc60000000000 */
[----:B------:R-:W2:Y:S01]  /*37b0*/  LDS.128 R4, [R4+0x220] ;  /* 0x0002200004047984 */ /* 0x000ea20000000c00 */
[----:B------:R-:W-:Y:S02]  /*37c0*/  PRMT R2, RZ, 0x654, R2 ;  /* 0x00000654ff027816 */ /* 0x000fe40000000002 */
[C---:B------:R-:W-:Y:S01]  /*37d0*/  ISETP.NE.AND P1, PT, R11.reuse, 0x2, PT ;  /* 0x000000020b00780c */ /* 0x040fe20003f25270 */
[----:B------:R-:W-:Y:S01]  /*37e0*/  @!PT LDS RZ, [RZ] ;  /* 0x00000000fffff984 */ /* 0x000fe20000000800 */
[----:B------:R-:W-:Y:S01]  /*37f0*/  @!PT LDS RZ, [RZ] ;  /* 0x00000000fffff984 */ /* 0x000fe20000000800 */
[----:B------:R-:W-:Y:S01]  /*3800*/  @!PT LDS RZ, [RZ] ;  /* 0x00000000fffff984 */ /* 0x000fe20000000800 */
[----:B------:R-:W-:Y:S01]  /*3810*/  @!PT LDS RZ, [RZ] ;  /* 0x00000000fffff984 */ /* 0x000fe20000000800 */
[----:B------:R3:W-:Y:S06]  /*3820*/  MEMBAR.ALL.CTA ;  /* 0x0000000000007992 */ /* 0x0007ec0000008000 */
[----:B---3--:R-:W3:Y:S01]  /*3830*/  FENCE.VIEW.ASYNC.S ;  /* 0x00000000000073c6 */ /* 0x008ee20000000000 */
[----:B------:R-:W-:Y:S01]  /*3840*/  SEL R11, R11, RZ, P1 ;  /* 0x000000ff0b0b7207 */ /* 0x000fe20000800000 */
[----:B---3--:R3:W-:Y:S01]  /*3850*/  SYNCS.ARRIVE.TRANS64.RED.A1T0 RZ, [R2+URZ], RZ ;  /* 0x000000ff02ff79a7 */ /* 0x0087e200081004ff */
[----:B--2---:R-:W-:-:S02]  /*3860*/  LOP3.LUT P3, RZ, R6, 0x1, RZ, 0xc0, !PT ;  /* 0x0000000106ff7812 */ /* 0x004fc4000786c0ff */
[----:B------:R-:W-:-:S04]  /*3870*/  SEL R5, RZ, 0x1, P1 ;  /* 0x00000001ff057807 */ /* 0x000fc80000800000 */
[----:B------:R-:W-:Y:S02]  /*3880*/  LOP3.LUT R10, R10, R5, RZ, 0x3c, !PT ;  /* 0x000000050a0a7212 */ /* 0x000fe400078e3cff */
[----:B---3--:R-:W-:-:S04]  /*3890*/  SEL R2, RZ, 0x1, P0 ;  /* 0x00000001ff027807 */ /* 0x008fc80000000000 */
[----:B------:R-:W-:Y:S01]  /*38a0*/  LOP3.LUT R9, R9, R2, RZ, 0x3c, !PT ;  /* 0x0000000209097212 */ /* 0x000fe200078e3cff */
[----:B------:R-:W-:Y:S06]  /*38b0*/  @P3 BRA `(.L_x_68) ;  /* 0xfffffffc002c3947 */ /* 0x000fec000383ffff */
[----:B------:R-:W-:Y:S01]  /*38c0*/  ULEA UR4, UR5, UR6, 0x3 ;  /* 0x0000000605047291 */ /* 0x000fe2000f8e18ff */
[----:B------:R-:W-:-:S08]  /*38d0*/  SHF.L.U32 R3, R12, 0x1f, RZ ;  /* 0x0000001f0c037819 */ /* 0x000fd000000006ff */
[----:B------:R-:W2:Y:S02]  /*38e0*/  SYNCS.PHASECHK.TRANS64 P0, [UR4+0x1a0], R3 ;  /* 0x0001a003ff0075a7 */ /* 0x000ea40008001004 */
[----:B--2---:R-:W-:Y:S05]  /*38f0*/  @P0 BRA `(.L_x_69) ;  /* 0x0000000000080947 */ /* 0x004fea0003800000 */
[----:B------:R-:W2:Y:S02]  /*3900*/  SYNCS.PHASECHK.TRANS64.TRYWAIT P0, [UR4+0x1a0], R3 ;  /* 0x0001a003ff0075a7 */ /* 0x000ea40008001104 */
[----:B--2---:R-:W-:Y:S05]  /*3910*/  @!P0 BRA `(.L_x_70) ;  /* 0x00000070008c8947 */ /* 0x004fea0003800000 */
.L_x_69:
[----:B------:R-:W-:-:S04]  /*3920*/  UIADD3 UR7, UPT, UPT, UR5, 0x1, URZ ;  /* 0x0000000105077890 */ /* 0x000fc8000fffe0ff */
[----:B------:R-:W-:-:S04]  /*3930*/  UISETP.NE.AND UP0, UPT, UR7, 0x2, UPT ;  /* 0x000000020700788c */ /* 0x000fc8000bf05270 */
[----:B------:R-:W-:Y:S02]  /*3940*/  USEL UR8, URZ, 0x1, UP0 ;  /* 0x00000001ff087887 */ /* 0x000fe40008000000 */
[----:B------:R-:W-:-:S04]  /*3950*/  USEL UR7, UR7, URZ, UP0 ;  /* 0x000000ff07077287 */ /* 0x000fc80008000000 */
[----:B------:R-:W-:Y:S01]  /*3960*/  ULEA UR7, UR7, UR6, 0x3 ;  /* 0x0000000607077291 */ /* 0x000fe2000f8e18ff */
[----:B--2---:R-:W-:-:S04]  /*3970*/  LOP3.LUT R3, R12, UR8, RZ, 0x3c, !PT ;  /* 0x000000080c037c12 */ /* 0x004fc8000f8e3cff */
[----:B------:R-:W-:-:S04]  /*3980*/  SHF.L.U32 R0, R3, 0x1f, RZ ;  /* 0x0000001f03007819 */ /* 0x000fc800000006ff */
[----:B------:R-:W2:Y:S02]  /*3990*/  SYNCS.PHASECHK.TRANS64 P0, [UR7+0x1a0], R0 ;  /* 0x0001a000ff0075a7 */ /* 0x000ea40008001007 */
[----:B-12---:R-:W-:Y:S05]  /*39a0*/  @P0 EXIT ;  /* 0x000000000000094d */ /* 0x006fea0003800000 */
[----:B------:R-:W-:Y:S02]  /*39b0*/  SHF.L.U32 R3, R3, 0x1f, RZ ;  /* 0x0000001f03037819 */ /* 0x000fe400000006ff */
[----:B------:R-:W-:-:S07]  /*39c0*/  MOV R0, UR7 ;  /* 0x0000000700007c02 */ /* 0x000fce0008000f00 */
.L_x_71:
[----:B-1----:R1:W2:Y:S02]  /*39d0*/  SYNCS.PHASECHK.TRANS64.TRYWAIT P0, [R0+URZ+0x1a0], R3 ;  /* 0x0001a003000075a7 */ /* 0x0022a400080011ff */
[----:B--2---:R-:W-:Y:S05]  /*39e0*/  @!P0 NANOSLEEP.SYNCS 0x989680 ;  /* 0x009896800000895d */ /* 0x004fea0003900000 */
[----:B------:R-:W2:Y:S02]  /*39f0*/  @!P0 SYNCS.PHASECHK.TRANS64 P0, [R0+URZ+0x1a0], R3 ;  /* 0x0001a003000085a7 */ /* 0x000ea400080010ff */
[----:B--2---:R-:W-:Y:S05]  /*3a00*/  @P0 EXIT ;  /* 0x000000000000094d */ /* 0x004fea0003800000 */
[----:B------:R-:W-:Y:S05]  /*3a10*/  BRA `(.L_x_71) ;  /* 0xfffffffc00ec7947 */ /* 0x000fea000383ffff */
.L_x_64:
[----:B------:R-:W-:Y:S05]  /*3a20*/  BRA.U UP5, `(.L_x_72) ;  /* 0x0000000d05847547 */ /* 0x000fea000b800000 */
[----:B------:R-:W2:Y:S01]  /*3a30*/  S2UR UR7, SR_CgaCtaId ;  /* 0x00000000000779c3 */ /* 0x000ea20000008800 */
[----:B------:R-:W-:Y:S01]  /*3a40*/  UMOV UR4, 0x40 ;  /* 0x0000004000047882 */ /* 0x000fe20000000000 */
[----:B------:R-:W-:Y:S01]  /*3a50*/  NOP ;  /* 0x0000000000007918 */ /* 0x000fe20000000000 */
[----:B------:R-:W-:Y:S01]  /*3a60*/  UMOV UR6, 0x400 ;  /* 0x0000040000067882 */ /* 0x000fe20000000000 */
[----:B--2---:R-:W-:Y:S02]  /*3a70*/  ULEA UR5, UR7, UR4, 0x18 ;  /* 0x0000000407057291 */ /* 0x004fe4000f8ec0ff */
[----:B------:R-:W-:-:S07]  /*3a80*/  ULEA UR6, UR7, UR6, 0x18 ;  /* 0x0000000607067291 */ /* 0x000fce000f8ec0ff */
[----:B------:R-:W2:Y:S02]  /*3a90*/  LDS.U8 R0, [UR5+0x1c] ;  /* 0x00001c05ff007984 */ /* 0x000ea40008000000 */
[----:B--2---:R-:W-:-:S13]  /*3aa0*/  ISETP.NE.AND P0, PT, R0, RZ, PT ;  /* 0x000000ff0000720c */ /* 0x004fda0003f05270 */
[----:B------:R-:W-:Y:S05]  /*3ab0*/  @P0 BRA `(.L_x_73) ;  /* 0x0000000000580947 */ /* 0x000fea0003800000 */
[----:B------:R-:W-:-:S13]  /*3ac0*/  ELECT P0, URZ, PT ;  /* 0x0000000000ff782f */ /* 0x000fda0003800000 */
[----:B------:R-:W-:Y:S05]  /*3ad0*/  @!P0 BRA `(.L_x_74) ;  /* 0x0000000000608947 */ /* 0x000fea0003800000 */
[----:B------:R-:W-:Y:S01]  /*3ae0*/  UMOV UR4, 0x10 ;  /* 0x0000001000047882 */ /* 0x000fe20000000000 */
[----:B------:R-:W-:Y:S01]  /*3af0*/  HFMA2 R0, -RZ, RZ, 0, 5.9604644775390625e-08 ;  /* 0x00000001ff007431 */ /* 0x000fe200000001ff */
[----:B------:R-:W-:-:S03]  /*3b00*/  MOV R3, 0xffff ;  /* 0x0000ffff00037802 */ /* 0x000fc60000000f00 */
[----:B------:R-:W-:Y:S04]  /*3b10*/  DEPBAR.LE SB2, 0x36 ;  /* 0x0000ad800000791a */ /* 0x000fe80000000000 */
[----:B------:R-:W2:Y:S02]  /*3b20*/  UTCATOMSWS.FIND_AND_SET.ALIGN UP0, UR4, UR4 ;  /* 0x00000004000475e3 */ /* 0x000ea40008000800 */
[----:B--2---:R-:W-:Y:S01]  /*3b30*/  MOV R4, UR4 ;  /* 0x0000000400047c02 */ /* 0x004fe20008000f00 */
[----:B------:R-:W-:Y:S06]  /*3b40*/  BRA.U UP0, `(.L_x_75) ;  /* 0x0000000100187547 */ /* 0x000fec000b800000 */
.L_x_76:
[----:B------:R-:W-:Y:S05]  /*3b50*/  NANOSLEEP 0x64 ;  /* 0x000000640000795d */ /* 0x000fea0003800000 */
[----:B------:R-:W-:-:S05]  /*3b60*/  UMOV UR4, 0x10 ;  /* 0x0000001000047882 */ /* 0x000fca0000000000 */
[----:B------:R-:W-:Y:S04]  /*3b70*/  DEPBAR.LE SB2, 0x36 ;  /* 0x0000ad800000791a */ /* 0x000fe80000000000 */
[----:B------:R-:W2:Y:S02]  /*3b80*/  UTCATOMSWS.FIND_AND_SET.ALIGN UP0, UR4, UR4 ;  /* 0x00000004000475e3 */ /* 0x000ea40008000800 */
[----:B--2---:R-:W-:Y:S01]  /*3b90*/  MOV R4, UR4 ;  /* 0x0000000400047c02 */ /* 0x004fe20008000f00 */
[----:B------:R-:W-:Y:S05]  /*3ba0*/  BRA.U !UP0, `(.L_x_76) ;  /* 0xfffffffd08e87547 */ /* 0x000fea000b83ffff */
.L_x_75:
[-C--:B------:R-:W-:Y:S02]  /*3bb0*/  SHF.L.U32 R3, R3, R4.reuse, RZ ;  /* 0x0000000403037219 */ /* 0x080fe400000006ff */
[----:B------:R-:W-:Y:S01]  /*3bc0*/  SHF.L.U32 R0, R0, R4, RZ ;  /* 0x0000000400007219 */ /* 0x000fe200000006ff */
[----:B------:R-:W-:Y:S02]  /*3bd0*/  IMAD.SHL.U32 R4, R4, 0x20, RZ ;  /* 0x0000002004047824 */ /* 0x000fe400078e00ff */
[----:B------:R2:W-:Y:S04]  /*3be0*/  ATOMS.OR RZ, [UR5+0x14], R3 ;  /* 0x00001403ffff798c */ /* 0x0005e8000b000005 */
[----:B------:R2:W-:Y:S04]  /*3bf0*/  ATOMS.OR RZ, [UR5+0x18], R0 ;  /* 0x00001800ffff798c */ /* 0x0005e8000b000005 */
[----:B------:R2:W-:Y:S01]  /*3c00*/  STS [UR6+0x240], R4 ;  /* 0x00024004ff007988 */ /* 0x0005e20008000806 */
[----:B------:R-:W-:Y:S05]  /*3c10*/  BRA `(.L_x_74) ;  /* 0x0000000000107947 */ /* 0x000fea0003800000 */
.L_x_73:
[----:B------:R-:W-:Y:S02]  /*3c20*/  MOV R0, 0xffffffff ;  /* 0xffffffff00007802 */ /* 0x000fe40000000f00 */
[----:B------:R-:W-:-:S03]  /*3c30*/  MOV R4, 0x3c60 ;  /* 0x00003c6000047802 */ /* 0x000fc60000000f00 */
[----:B------:R2:W-:Y:S04]  /*3c40*/  STS [UR6+0x240], R0 ;  /* 0x00024000ff007988 */ /* 0x0005e80008000806 */
[----:B-12--5:R-:W-:Y:S05]  /*3c50*/  CALL.REL.NOINC `($__internal_1_$__cuda_sm10x_tcgen05_guardrail_trap_phase_invalid_during_alloc) ;  /* 0x0000007400d07944 */ /* 0x026fea0003c00000 */
.L_x_74:
[----:B------:R-:W-:Y:S05]  /*3c60*/  WARPSYNC.ALL ;  /* 0x0000000000007948 */ /* 0x000fea0003800000 */
[----:B------:R-:W3:Y:S01]  /*3c70*/  S2UR UR4, SR_CgaCtaId ;  /* 0x00000000000479c3 */ /* 0x000ee20000008800 */
[----:B------:R-:W-:Y:S01]  /*3c80*/  UMOV UR13, 0x400 ;  /* 0x00000400000d7882 */ /* 0x000fe20000000000 */
[----:B------:R-:W-:-:S06]  /*3c90*/  NOP ;  /* 0x0000000000007918 */ /* 0x000fcc0000000000 */
[----:B------:R-:W-:Y:S06]  /*3ca0*/  BAR.ARV 0x6, 0xa0 ;  /* 0x0182800000007b1d */ /* 0x000fec0000002000 */
[----:B------:R-:W4:Y:S01]  /*3cb0*/  LDCU UR5, c[0x0][0x38c] ;  /* 0x00007180ff0577ac */ /* 0x000f220008000800 */
[----:B------:R-:W-:Y:S01]  /*3cc0*/  LOP3.LUT R2, R2, 0xffff, RZ, 0xc0, !PT ;  /* 0x0000ffff02027812 */ /* 0x000fe200078ec0ff */
[----:B------:R-:W-:Y:S01]  /*3cd0*/  IMAD.MOV.U32 R11, RZ, RZ, 0x1 ;  /* 0x00000001ff0b7424 */ /* 0x000fe200078e00ff */
[----:B------:R-:W-:Y:S01]  /*3ce0*/  CS2R R8, SRZ ;  /* 0x0000000000087805 */ /* 0x000fe2000001ff00 */
[----:B------:R-:W1:Y:S01]  /*3cf0*/  LDCU UR8, c[0x0][0x38c] ;  /* 0x00007180ff0877ac */ /* 0x000e620008000800 */
[----:B------:R-:W-:Y:S01]  /*3d00*/  R2UR UR15, R2 ;  /* 0x00000000020f72ca */ /* 0x000fe200000e0000 */
[----:B------:R-:W-:Y:S01]  /*3d10*/  IMAD.MOV.U32 R10, RZ, RZ, RZ ;  /* 0x000000ffff0a7224 */ /* 0x000fe200078e00ff */
[----:B------:R-:W-:Y:S01]  /*3d20*/  UMOV UR18, URZ ;  /* 0x000000ff00127c82 */ /* 0x000fe20008000000 */
[----:B------:R-:W-:Y:S01]  /*3d30*/  UMOV UR10, URZ ;  /* 0x000000ff000a7c82 */ /* 0x000fe20008000000 */
[----:B---3--:R-:W-:Y:S01]  /*3d40*/  ULEA UR13, UR4, UR13, 0x18 ;  /* 0x0000000d040d7291 */ /* 0x008fe2000f8ec0ff */
[----:B------:R-:W-:Y:S01]  /*3d50*/  UMOV UR20, 0x0 ;  /* 0x0000000000147882 */ /* 0x000fe20000000000 */
[----:B------:R-:W-:-:S02]  /*3d60*/  UMOV UR21, 0x4400490 ;  /* 0x0440049000157882 */ /* 0x000fc40000000000 */
[----:B------:R-:W-:Y:S02]  /*3d70*/  UIADD3 UR6, UPT, UPT, UR13, 0x6600, URZ ;  /* 0x000066000d067890 */ /* 0x000fe4000fffe0ff */
[----:B------:R-:W-:Y:S02]  /*3d80*/  UIADD3 UR7, UPT, UPT, UR13, 0x10600, URZ ;  /* 0x000106000d077890 */ /* 0x000fe4000fffe0ff */
[----:B----4-:R-:W-:Y:S01]  /*3d90*/  UIADD3 UR5, UPT, UPT, UR5, 0x1f, URZ ;  /* 0x0000001f05057890 */ /* 0x010fe2000fffe0ff */
[----:B--2---:R-:W2:Y:S01]  /*3da0*/  LDS R0, [UR13+0x240] ;  /* 0x0002400dff007984 */ /* 0x004ea20008000800 */
[----:B------:R-:W-:Y:S02]  /*3db0*/  USHF.R.U32.HI UR6, URZ, 0x4, UR6 ;  /* 0x00000004ff067899 */ /* 0x000fe40008011606 */
[----:B------:R-:W-:Y:S02]  /*3dc0*/  USHF.R.S32.HI UR4, URZ, 0x1f, UR5 ;  /* 0x0000001fff047899 */ /* 0x000fe40008011405 */
[----:B------:R-:W-:-:S02]  /*3dd0*/  ULOP3.LUT UR6, UR6, 0x3fff, URZ, 0xc0, !UPT ;  /* 0x00003fff06067892 */ /* 0x000fc4000f8ec0ff */
[----:B------:R-:W-:Y:S02]  /*3de0*/  ULEA.HI UR4, UR4, UR5, URZ, 0x5 ;  /* 0x0000000504047291 */ /* 0x000fe4000f8f28ff */
[----:B------:R-:W-:Y:S02]  /*3df0*/  USHF.R.U32.HI UR5, URZ, 0x4, UR7 ;  /* 0x00000004ff057899 */ /* 0x000fe40008011607 */
[----:B------:R-:W-:Y:S02]  /*3e00*/  USHF.R.S32.HI UR22, URZ, 0x5, UR4 ;  /* 0x00000005ff167899 */ /* 0x000fe40008011404 */
[----:B------:R-:W-:Y:S02]  /*3e10*/  ULOP3.LUT UR5, UR5, 0x3fff, URZ, 0xc0, !UPT ;  /* 0x00003fff05057892 */ /* 0x000fe4000f8ec0ff */
[----:B------:R-:W-:Y:S02]  /*3e20*/  UISETP.LT.AND UP0, UPT, UR22, 0x1, UPT ;  /* 0x000000011600788c */ /* 0x000fe4000bf01270 */
[----:B------:R-:W-:-:S02]  /*3e30*/  ULOP3.LUT UR16, UR6, 0x10000, URZ, 0xfc, !UPT ;  /* 0x0001000006107892 */ /* 0x000fc4000f8efcff */
[----:B------:R-:W-:Y:S02]  /*3e40*/  USEL UR23, UR22, 0x1, !UP0 ;  /* 0x0000000116177887 */ /* 0x000fe4000c000000 */
[----:B------:R-:W-:Y:S02]  /*3e50*/  ULOP3.LUT UR17, UR5, 0x10000, URZ, 0xfc, !UPT ;  /* 0x0001000005117892 */ /* 0x000fe4000f8efcff */
[----:B------:R-:W-:Y:S02]  /*3e60*/  UIADD3 UR23, UPT, UPT, -UR23, URZ, URZ ;  /* 0x000000ff17177290 */ /* 0x000fe4000fffe1ff */
[----:B-1----:R-:W-:Y:S01]  /*3e70*/  UISETP.GE.AND UP4, UPT, UR8, 0x1, UPT ;  /* 0x000000010800788c */ /* 0x002fe2000bf86270 */
[----:B--2---:R-:W-:-:S15]  /*3e80*/  R2UR UR24, R0 ;  /* 0x00000000001872ca */ /* 0x004fde00000e0000 */
.L_x_83:
[----:B------:R-:W-:Y:S02]  /*3e90*/  LEA R0, R10, UR13, 0x3 ;  /* 0x0000000d0a007c11 */ /* 0x000fe4000f8e18ff */
[----:B------:R-:W-:Y:S02]  /*3ea0*/  SHF.L.U32 R5, R9, 0x1f, RZ ;  /* 0x0000001f09057819 */ /* 0x000fe400000006ff */
[----:B------:R-:W-:Y:S01]  /*3eb0*/  PLOP3.LUT P0, PT, PT, PT, UP4, 0x80, 0x8 ;  /* 0x000000000008781c */ /* 0x000fe20003f0f048 */
[----:B------:R-:W-:Y:S01]  /*3ec0*/  VIADD R3, R0, 0x1a0 ;  /* 0x000001a000037836 */ /* 0x000fe20000000000 */
[----:B-1----:R-:W1:Y:S02]  /*3ed0*/  SYNCS.PHASECHK.TRANS64.TRYWAIT P1, [R0+URZ+0x190], R5 ;  /* 0x00019005000075a7 */ /* 0x002e6400080211ff */
[----:B-1-3--:R-:W-:Y:S09]  /*3ee0*/  @!P1 BRA `(.L_x_77) ;  /* 0x0000006c00309947 */ /* 0x00aff20003800000 */
.L_x_196:
[----:B------:R-:W-:Y:S01]  /*3ef0*/  LEA R4, R10, UR13, 0x4 ;  /* 0x0000000d0a047c11 */ /* 0x000fe2000f8e20ff */
[----:B------:R-:W-:Y:S01]  /*3f00*/  @UP4 ULEA UR4, UR10, UR13, 0x3 ;  /* 0x0000000d0a044291 */ /* 0x000fe2000f8e18ff */
[----:B------:R-:W-:Y:S01]  /*3f10*/  PLOP3.LUT P2, PT, PT, PT, PT, 0x80, 0x8 ;  /* 0x000000000008781c */ /* 0x000fe20003f4f070 */
[----:B------:R-:W-:Y:S01]  /*3f20*/  ULEA UR19, UR18, UR13, 0x3 ;  /* 0x0000000d12137291 */ /* 0x000fe2000f8e18ff */
[----:B------:R-:W-:Y:S02]  /*3f30*/  PRMT R3, RZ, 0x654, R3 ;  /* 0x00000654ff037816 */ /* 0x000fe40000000003 */
[----:B-1----:R-:W1:Y:S01]  /*3f40*/  LDS.128 R4, [R4+0x220] ;  /* 0x0002200004047984 */ /* 0x002e620000000c00 */
[----:B------:R-:W-:Y:S02]  /*3f50*/  @P0 SHF.L.U32 R2, R8, 0x1f, RZ ;  /* 0x0000001f08020819 */ /* 0x000fe400000006ff */
[----:B------:R-:W-:Y:S01]  /*3f60*/  SHF.L.U32 R0, R11, 0x1f, RZ ;  /* 0x0000001f0b007819 */ /* 0x000fe200000006ff */
[----:B------:R-:W-:Y:S01]  /*3f70*/  @!PT LDS RZ, [RZ] ;  /* 0x00000000fffff984 */ /* 0x000fe20000000800 */
[----:B------:R-:W-:Y:S01]  /*3f80*/  @!PT LDS RZ, [RZ] ;  /* 0x00000000fffff984 */ /* 0x000fe20000000800 */
[----:B------:R-:W-:Y:S01]  /*3f90*/  @!PT LDS RZ, [RZ] ;  /* 0x00000000fffff984 */ /* 0x000fe20000000800 */
[----:B------:R-:W-:Y:S01]  /*3fa0*/  @!PT LDS RZ, [RZ] ;  /* 0x00000000fffff984 */ /* 0x000fe20000000800 */
[----:B------:R2:W-:Y:S06]  /*3fb0*/  MEMBAR.ALL.CTA ;  /* 0x0000000000007992 */ /* 0x0005ec0000008000 */
[----:B--2---:R-:W2:Y:S02]  /*3fc0*/  FENCE.VIEW.ASYNC.S ;  /* 0x00000000000073c6 */ /* 0x004ea40000000000 */
[----:B--2---:R2:W-:Y:S01]  /*3fd0*/  SYNCS.ARRIVE.TRANS64.RED.A1T0 RZ, [R3+URZ], RZ ;  /* 0x000000ff03ff79a7 */ /* 0x0045e200081004ff */
[----:B------:R2:W3:Y:S01]  /*3fe0*/  @P0 SYNCS.PHASECHK.TRANS64.TRYWAIT P2, [UR4], R2 ;  /* 0x00000002ff0005a7 */ /* 0x0004e20008041104 */
[----:B-1----:R-:W-:Y:S01]  /*3ff0*/  LOP3.LUT P1, RZ, R6, 0x1, RZ, 0xc0, !PT ;  /* 0x0000000106ff7812 */ /* 0x002fe2000782c0ff */
[----:B------:R-:W1:Y:S02]  /*4000*/  SYNCS.PHASECHK.TRANS64.TRYWAIT P0, [UR19+0x1d0], R0 ;  /* 0x0001d000ff0075a7 */ /* 0x000e640008001113 */
[----:B-123--:R-:W-:Y:S10]  /*4010*/  @!P0 BRA `(.L_x_78) ;  /* 0x0000006800f88947 */ /* 0x00eff40003800000 */
.L_x_198:
[----:B------:R-:W-:Y:S01]  /*4020*/  IADD3 R10, PT, PT, R10, 0x1, RZ ;  /* 0x000000010a0a7810 */ /* 0x000fe20007ffe0ff */
[----:B------:R-:W-:Y:S06]  /*4030*/  BRA.U !UP4, `(.L_x_79) ;  /* 0x000000010ca07547 */ /* 0x000fec000b800000 */
[----:B------:R-:W-:Y:S02]  /*4040*/  ULEA.HI UR4, UR18, UR18, URZ, 0x1 ;  /* 0x0000001212047291 */ /* 0x000fe4000f8f08ff */
[----:B------:R-:W-:Y:S02]  /*4050*/  UPLOP3.LUT UP2, UPT, UPT, UPT, UPT, 0x40, 0x4 ;  /* 0x000000000004789c */ /* 0x000fe40003f4e870 */
[----:B------:R-:W-:Y:S02]  /*4060*/  USHF.L.U32 UR5, UR4, 0x7, URZ ;  /* 0x0000000704057899 */ /* 0x000fe400080006ff */
[----:B------:R-:W-:Y:S02]  /*4070*/  ULOP3.LUT UR14, UR4, 0xffe, URZ, 0xc0, !UPT ;  /* 0x00000ffe040e7892 */ /* 0x000fe4000f8ec0ff */
[----:B------:R-:W-:Y:S02]  /*4080*/  ULOP3.LUT UR4, UR5, 0xffffff00, URZ, 0xc0, !UPT ;  /* 0xffffff0005047892 */ /* 0x000fe4000f8ec0ff */
[----:B------:R-:W-:-:S02]  /*4090*/  UIADD3 UR14, UPT, UPT, -UR14, UR18, URZ ;  /* 0x000000120e0e7290 */ /* 0x000fc4000fffe1ff */
[----:B------:R-:W-:Y:S01]  /*40a0*/  UIADD3 UR4, UPT, UPT, UR24, UR4, URZ ;  /* 0x0000000418047290 */ /* 0x000fe2000fffe0ff */
[----:B------:R-:W-:Y:S01]  /*40b0*/  UMOV UR12, UR23 ;  /* 0x00000017000c7c82 */ /* 0x000fe20008000000 */
[----:B------:R-:W-:Y:S02]  /*40c0*/  UMOV UR11, UR22 ;  /* 0x00000016000b7c82 */ /* 0x000fe40008000000 */
[----:B------:R-:W-:Y:S01]  /*40d0*/  ULEA UR14, UR14, UR4, 0x14 ;  /* 0x000000040e0e7291 */ /* 0x000fe2000f8ea0ff */
[----:B------:R-:W-:-:S11]  /*40e0*/  UMOV UR5, UR10 ;  /* 0x0000000a00057c82 */ /* 0x000fd60008000000 */
.L_x_82:
[----:B------:R-:W-:Y:S02]  /*40f0*/  UIADD3 UR12, UPT, UPT, UR12, 0x1, URZ ;  /* 0x000000010c0c7890 */ /* 0x000fe4000fffe0ff */
[----:B--2---:R-:W-:Y:S02]  /*4100*/  ULEA UR6, UR5, UR13, 0x3 ;  /* 0x0000000d05067291 */ /* 0x004fe4000f8e18ff */
[----:B------:R-:W-:Y:S01]  /*4110*/  UISETP.NE.AND UP3, UPT, UR12, URZ, UPT ;  /* 0x000000ff0c00728c */ /* 0x000fe2000bf65270 */
[----:B---3--:R-:W-:Y:S10]  /*4120*/  @P2 BRA `(.L_x_80) ;  /* 0x00000000000c2947 */ /* 0x008ff40003800000 */
[----:B-1----:R-:W-:Y:S04]  /*4130*/  SHF.L.U32 R3, R8, 0x1f, RZ ;  /* 0x0000001f08037819 */ /* 0x002fe800000006ff */
[----:B------:R-:W1:Y:S02]  /*4140*/  SYNCS.PHASECHK.TRANS64.TRYWAIT P0, [UR6], R3 ;  /* 0x00000003ff0075a7 */ /* 0x000e640008001106 */
[----:B-1----:R-:W-:Y:S05]  /*4150*/  @!P0 BRA `(.L_x_81) ;  /* 0x0000006800c08947 */ /* 0x002fea0003800000 */
.L_x_80:
[----:B------:R-:W-:Y:S01]  /*4160*/  UISETP.NE.AND UP0, UPT, UR11, 0x1, UPT ;  /* 0x000000010b00788c */ /* 0x000fe2000bf05270 */
[----:B------:R-:W-:Y:S01]  /*4170*/  PLOP3.LUT P2, PT, PT, PT, PT, 0x80, 0x8 ;  /* 0x000000000008781c */ /* 0x000fe20003f4f070 */
[----:B------:R-:W-:Y:S02]  /*4180*/  UIADD3 UR4, UPT, UPT, UR5, 0x1, URZ ;  /* 0x0000000105047890 */ /* 0x000fe4000fffe0ff */
[----:B------:R-:W-:Y:S02]  /*4190*/  ULEA UR8, UR5, UR17, 0x9 ;  /* 0x0000001105087291 */ /* 0x000fe4000f8e48ff */
[----:B------:R-:W-:Y:S01]  /*41a0*/  UISETP.NE.AND UP1, UPT, UR4, 0x14, UPT ;  /* 0x000000140400788c */ /* 0x000fe2000bf25270 */
[----:B------:R-:W-:Y:S01]  /*41b0*/  PLOP3.LUT P0, PT, PT, PT, UP0, 0x80, 0x8 ;  /* 0x000000000008781c */ /* 0x000fe20003f0f008 */
[----:B------:R-:W-:Y:S02]  /*41c0*/  UIADD3 UR11, UPT, UPT, UR11, -0x1, URZ ;  /* 0xffffffff0b0b7890 */ /* 0x000fe4000fffe0ff */
[----:B------:R-:W-:Y:S02]  /*41d0*/  USEL UR7, URZ, 0x1, UP1 ;  /* 0x00000001ff077887 */ /* 0x000fe40008800000 */
[----:B------:R-:W-:Y:S01]  /*41e0*/  USEL UR10, UR4, URZ, UP1 ;  /* 0x000000ff040a7287 */ /* 0x000fe20008800000 */
[----:B------:R-:W-:Y:S03]  /*41f0*/  UMOV UR9, 0xc0004010 ;  /* 0xc000401000097882 */ /* 0x000fe60000000000 */
[----:B------:R-:W-:Y:S01]  /*4200*/  @UP0 ULEA UR4, UR10, UR13, 0x3 ;  /* 0x0000000d0a040291 */ /* 0x000fe2000f8e18ff */
[----:B------:R-:W-:Y:S01]  /*4210*/  LOP3.LUT R8, R8, UR7, RZ, 0x3c, !PT ;  /* 0x0000000708087c12 */ /* 0x000fe2000f8e3cff */
[----:B------:R-:W-:Y:S03]  /*4220*/  UMOV UR7, 0xc0004010 ;  /* 0xc000401000077882 */ /* 0x000fe60000000000 */
[----:B-1----:R-:W-:Y:S04]  /*4230*/  @P0 SHF.L.U32 R0, R8, 0x1f, RZ ;  /* 0x0000001f08000819 */ /* 0x002fe800000006ff */
[----:B------:R2:W3:Y:S01]  /*4240*/  @P0 SYNCS.PHASECHK.TRANS64.TRYWAIT P2, [UR4], R0 ;  /* 0x00000000ff0005a7 */ /* 0x0004e20008041104 */
[----:B------:R-:W-:Y:S02]  /*4250*/  UIADD3 UR4, UPT, UPT, UR6, 0xa0, URZ ;  /* 0x000000a006047890 */ /* 0x000fe4000fffe0ff */
[----:B------:R-:W-:Y:S03]  /*4260*/  ULEA UR6, UR5, UR16, 0x7 ;  /* 0x0000001005067291 */ /* 0x000fe6000f8e38ff */
[----:B------:R-:W-:Y:S06]  /*4270*/  UMOV UR5, UR10 ;  /* 0x0000000a00057c82 */ /* 0x000fec0008000000 */
[----:B------:R2:W-:Y:S01]  /*4280*/  UTCQMMA gdesc[UR6], gdesc[UR8], tmem[UR14], tmem[UR20], idesc[UR21], UP2 ;  /* 0x00ff1408060075ea */ /* 0x0005e2000900030e */
[----:B------:R-:W-:Y:S01]  /*4290*/  UPLOP3.LUT UP2, UPT, UPT, UPT, UPT, 0x80, 0x8 ;  /* 0x000000000008789c */ /* 0x000fe20003f4f070 */
[----:B------:R2:W-:Y:S01]  /*42a0*/  UTCBAR.MULTICAST [UR4], URZ, UR15 ;  /* 0x000000ff040073e9 */ /* 0x0005e2000800080f */
[----:B------:R-:W-:Y:S09]  /*42b0*/  BRA.U UP3, `(.L_x_82) ;  /* 0xfffffffd038c7547 */ /* 0x000ff2000b83ffff */
.L_x_79:
[----:B--2---:R-:W-:Y:S01]  /*42c0*/  UIADD3 UR4, UPT, UPT, UR18, 0x1, URZ ;  /* 0x0000000112047890 */ /* 0x004fe2000fffe0ff */
[C---:B------:R-:W-:Y:S01]  /*42d0*/  ISETP.NE.AND P0, PT, R10.reuse, 0x2, PT ;  /* 0x000000020a00780c */ /* 0x040fe20003f05270 */
[----:B------:R-:W-:Y:S02]  /*42e0*/  UIADD3 UR5, UPT, UPT, UR19, 0x1b0, URZ ;  /* 0x000001b013057890 */ /* 0x000fe4000fffe0ff */
[----:B------:R-:W-:Y:S01]  /*42f0*/  UISETP.NE.AND UP0, UPT, UR4, 0x4, UPT ;  /* 0x000000040400788c */ /* 0x000fe2000bf05270 */
[----:B-1----:R-:W-:Y:S02]  /*4300*/  SEL R0, RZ, 0x1, P0 ;  /* 0x00000001ff007807 */ /* 0x002fe40000000000 */
[----:B------:R-:W-:Y:S01]  /*4310*/  SEL R10, R10, RZ, P0 ;  /* 0x000000ff0a0a7207 */ /* 0x000fe20000000000 */
[----:B------:R-:W-:Y:S01]  /*4320*/  USEL UR6, URZ, 0x1, UP0 ;  /* 0x00000001ff067887 */ /* 0x000fe20008000000 */
[----:B------:R-:W-:Y:S01]  /*4330*/  LOP3.LUT R9, R9, R0, RZ, 0x3c, !PT ;  /* 0x0000000009097212 */ /* 0x000fe200078e3cff */
[----:B------:R-:W-:Y:S01]  /*4340*/  USEL UR18, UR4, URZ, UP0 ;  /* 0x000000ff04127287 */ /* 0x000fe20008000000 */
[----:B------:R1:W-:Y:S03]  /*4350*/  UTCBAR [UR5], URZ ;  /* 0x000000ff050073e9 */ /* 0x0003e600080000ff */
[----:B------:R-:W-:Y:S01]  /*4360*/  LOP3.LUT R11, R11, UR6, RZ, 0x3c, !PT ;  /* 0x000000060b0b7c12 */ /* 0x000fe2000f8e3cff */
[----:B------:R-:W-:Y:S07]  /*4370*/  @P1 BRA `(.L_x_83) ;  /* 0xfffffff800c41947 */ /* 0x000fee000383ffff */
[----:B------:R-:W2:Y:S01]  /*4380*/  S2UR UR8, SR_CgaCtaId ;  /* 0x00000000000879c3 */ /* 0x000ea20000008800 */
[----:B------:R-:W-:Y:S01]  /*4390*/  ELECT P0, URZ, PT ;  /* 0x0000000000ff782f */ /* 0x000fe20003800000 */
[----:B------:R-:W-:Y:S01]  /*43a0*/  IMAD.MOV.U32 R0, RZ, RZ, 0x1 ;  /* 0x00000001ff007424 */ /* 0x000fe200078e00ff */
[----:B------:R-:W-:Y:S01]  /*43b0*/  UIADD3 UR13, UPT, UPT, UR13, 0x1d0, URZ ;  /* 0x000001d00d0d7890 */ /* 0x000fe2000fffe0ff */
[----:B------:R-:W-:Y:S01]  /*43c0*/  SHF.L.U32 R3, R11, 0x1f, RZ ;  /* 0x0000001f0b037819 */ /* 0x000fe200000006ff */
[----:B------:R-:W-:-:S03]  /*43d0*/  UMOV UR4, 0x40 ;  /* 0x0000004000047882 */ /* 0x000fc60000000000 */
[----:B------:R-:W-:Y:S01]  /*43e0*/  UVIRTCOUNT.DEALLOC.SMPOOL 0x80 ;  /* 0x000000800000784c */ /* 0x000fe20000000000 */
[----:B--2---:R-:W-:Y:S02]  /*43f0*/  ULEA UR8, UR8, UR4, 0x18 ;  /* 0x0000000408087291 */ /* 0x004fe4000f8ec0ff */
[----:B------:R-:W-:-:S07]  /*4400*/  ULEA UR4, UR18, UR13, 0x3 ;  /* 0x0000000d12047291 */ /* 0x000fce000f8e18ff */
[----:B------:R2:W-:Y:S02]  /*4410*/  @P0 STS.U8 [UR8+0x1c], R0 ;  /* 0x00001c00ff000988 */ /* 0x0005e40008000008 */
[----:B------:R-:W4:Y:S02]  /*4420*/  SYNCS.PHASECHK.TRANS64.TRYWAIT P0, [UR4], R3 ;  /* 0x00000003ff0075a7 */ /* 0x000f240008001104 */
[----:B--2-4-:R-:W-:Y:S05]  /*4430*/  @!P0 BRA `(.L_x_84) ;  /* 0x0000006800208947 */ /* 0x014fea0003800000 */
.L_x_201:
[----:B------:R-:W-:-:S04]  /*4440*/  UIADD3 UR4, UPT, UPT, UR18, 0x1, URZ ;  /* 0x0000000112047890 */ /* 0x000fc8000fffe0ff */
[----:B------:R-:W-:-:S04]  /*4450*/  UISETP.NE.AND UP0, UPT, UR4, 0x4, UPT ;  /* 0x000000040400788c */ /* 0x000fc8000bf05270 */
[----:B------:R-:W-:Y:S02]  /*4460*/  USEL UR6, URZ, 0x1, UP0 ;  /* 0x00000001ff067887 */ /* 0x000fe40008000000 */
[----:B------:R-:W-:-:S04]  /*4470*/  USEL UR4, UR4, URZ, UP0 ;  /* 0x000000ff04047287 */ /* 0x000fc80008000000 */
[----:B-1----:R-:W-:Y:S01]  /*4480*/  ULEA UR5, UR4, UR13, 0x3 ;  /* 0x0000000d04057291 */ /* 0x002fe2000f8e18ff */
[----:B------:R-:W-:-:S04]  /*4490*/  LOP3.LUT R2, R11, UR6, RZ, 0x3c, !PT ;  /* 0x000000060b027c12 */ /* 0x000fc8000f8e3cff */
[----:B--2---:R-:W-:-:S04]  /*44a0*/  SHF.L.U32 R3, R2, 0x1f, RZ ;  /* 0x0000001f02037819 */ /* 0x004fc800000006ff */
[----:B------:R-:W1:Y:S02]  /*44b0*/  SYNCS.PHASECHK.TRANS64.TRYWAIT P0, [UR5], R3 ;  /* 0x00000003ff0075a7 */ /* 0x000e640008001105 */
[----:B-1----:R-:W-:Y:S05]  /*44c0*/  @!P0 BRA `(.L_x_85) ;  /* 0x0000006800148947 */ /* 0x002fea0003800000 */
.L_x_203:
        /* <DEDUP_REMOVED lines=9> */
.L_x_205:
[----:B------:R-:W-:-:S04]  /*4560*/  UIADD3 UR4, UPT, UPT, UR4, 0x1, URZ ;  /* 0x0000000104047890 */ /* 0x000fc8000fffe0ff */
[----:B------:R-:W-:-:S04]  /*4570*/  UISETP.NE.AND UP0, UPT, UR4, 0x4, UPT ;  /* 0x000000040400788c */ /* 0x000fc8000bf05270 */
[----:B------:R-:W-:Y:S02]  /*4580*/  USEL UR5, URZ, 0x1, UP0 ;  /* 0x00000001ff057887 */ /* 0x000fe40008000000 */
[----:B------:R-:W-:-:S04]  /*4590*/  USEL UR4, UR4, URZ, UP0 ;  /* 0x000000ff04047287 */ /* 0x000fc80008000000 */
[----:B------:R-:W-:Y:S01]  /*45a0*/  ULEA UR4, UR4, UR13, 0x3 ;  /* 0x0000000d04047291 */ /* 0x000fe2000f8e18ff */
[----:B-1----:R-:W-:-:S04]  /*45b0*/  LOP3.LUT R3, R2, UR5, RZ, 0x3c, !PT ;  /* 0x0000000502037c12 */ /* 0x002fc8000f8e3cff */
[----:B------:R-:W-:-:S04]  /*45c0*/  SHF.L.U32 R3, R3, 0x1f, RZ ;  /* 0x0000001f03037819 */ /* 0x000fc800000006ff */
[----:B------:R-:W1:Y:S02]  /*45d0*/  SYNCS.PHASECHK.TRANS64.TRYWAIT P0, [UR4], R3 ;  /* 0x00000003ff0075a7 */ /* 0x000e640008001104 */
[----:B-1----:R-:W-:Y:S05]  /*45e0*/  @!P0 BRA `(.L_x_87) ;  /* 0x0000006400fc8947 */ /* 0x002fea0003800000 */
.L_x_207:
[----:B------:R-:W-:Y:S01]  /*45f0*/  NOP ;  /* 0x0000000000007918 */ /* 0x000fe20000000000 */
[----:B-1----:R-:W1:Y:S01]  /*4600*/  LDS R0, [UR8+0x14] ;  /* 0x00001408ff007984 */ /* 0x002e620008000800 */
[----:B------:R-:W-:Y:S01]  /*4610*/  ULOP3.LUT UR4, UR24, 0xffff, URZ, 0xc0, !UPT ;  /* 0x0000ffff18047892 */ /* 0x000fe2000f8ec0ff */
[----:B------:R-:W-:Y:S01]  /*4620*/  UMOV UR5, 0xffff ;  /* 0x0000ffff00057882 */ /* 0x000fe20000000000 */
[----:B------:R-:W-:Y:S02]  /*4630*/  UMOV UR6, 0x1 ;  /* 0x0000000100067882 */ /* 0x000fe40000000000 */
[----:B------:R-:W-:-:S04]  /*4640*/  USHF.R.U32.HI UR4, URZ, 0x5, UR4 ;  /* 0x00000005ff047899 */ /* 0x000fc80008011604 */
[----:B------:R-:W-:Y:S02]  /*4650*/  USHF.L.U32 UR5, UR5, UR4, URZ ;  /* 0x0000000405057299 */ /* 0x000fe400080006ff */
[----:B------:R-:W-:-:S04]  /*4660*/  USHF.L.U32 UR4, UR6, UR4, URZ ;  /* 0x0000000406047299 */ /* 0x000fc800080006ff */
[----:B-1----:R-:W-:-:S04]  /*4670*/  LOP3.LUT R0, R0, UR5, RZ, 0xc0, !PT ;  /* 0x0000000500007c12 */ /* 0x002fc8000f8ec0ff */
[----:B------:R-:W-:-:S13]  /*4680*/  ISETP.NE.AND P0, PT, R0, UR5, PT ;  /* 0x0000000500007c0c */ /* 0x000fda000bf05270 */
[----:B------:R-:W-:Y:S05]  /*4690*/  @P0 BRA `(.L_x_88) ;  /* 0x0000000000580947 */ /* 0x000fea0003800000 */
[----:B------:R-:W1:Y:S02]  /*46a0*/  LDS R0, [UR8+0x18] ;  /* 0x00001808ff007984 */ /* 0x000e640008000800 */
[----:B-1----:R-:W-:-:S04]  /*46b0*/  LOP3.LUT R0, R0, UR4, RZ, 0xc0, !PT ;  /* 0x0000000400007c12 */ /* 0x002fc8000f8ec0ff */
[----:B------:R-:W-:-:S13]  /*46c0*/  ISETP.NE.AND P0, PT, R0, UR4, PT ;  /* 0x0000000400007c0c */ /* 0x000fda000bf05270 */
[----:B------:R-:W-:Y:S05]  /*46d0*/  @P0 BRA `(.L_x_89) ;  /* 0x00000000003c0947 */ /* 0x000fea0003800000 */
[----:B------:R-:W1:Y:S01]  /*46e0*/  S2R R2, SR_LANEID ;  /* 0x0000000000027919 */ /* 0x000e620000000000 */
[----:B------:R-:W-:Y:S01]  /*46f0*/  ULOP3.LUT UR5, URZ, UR5, URZ, 0x33, !UPT ;  /* 0x00000005ff057292 */ /* 0x000fe2000f8e33ff */
[----:B------:R-:W-:Y:S01]  /*4700*/  LOP3.LUT R4, RZ, UR4, RZ, 0x33, !PT ;  /* 0x00000004ff047c12 */ /* 0x000fe2000f8e33ff */
[----:B------:R-:W-:Y:S02]  /*4710*/  VOTEU.ANY UR4, UPT, PT ;  /* 0x0000000000047886 */ /* 0x000fe400038e0100 */
[----:B------:R-:W-:Y:S01]  /*4720*/  UFLO.U32 UR4, UR4 ;  /* 0x00000004000472bd */ /* 0x000fe200080e0000 */
[----:B------:R-:W2:Y:S01]  /*4730*/  REDUX UR6, R4 ;  /* 0x00000000040673c4 */ /* 0x000ea20000000000 */
[----:B------:R-:W-:-:S06]  /*4740*/  IMAD.U32 R0, RZ, RZ, UR5 ;  /* 0x00000005ff007e24 */ /* 0x000fcc000f8e00ff */
[----:B------:R4:W-:Y:S01]  /*4750*/  UTCATOMSWS.AND URZ, UR5 ;  /* 0x0000000500ff79e3 */ /* 0x0009e20008000000 */
[----:B------:R-:W3:Y:S01]  /*4760*/  REDUX UR7, R0 ;  /* 0x00000000000773c4 */ /* 0x000ee20000000000 */
[----:B-1----:R-:W-:Y:S01]  /*4770*/  ISETP.EQ.U32.AND P0, PT, R2, UR4, PT ;  /* 0x0000000402007c0c */ /* 0x002fe2000bf02070 */
[----:B--2---:R-:W-:Y:S01]  /*4780*/  IMAD.U32 R2, RZ, RZ, UR6 ;  /* 0x00000006ff027e24 */ /* 0x004fe2000f8e00ff */
[----:B---3--:R-:W-:-:S11]  /*4790*/  MOV R3, UR7 ;  /* 0x0000000700037c02 */ /* 0x008fd60008000f00 */
[----:B------:R4:W-:Y:S04]  /*47a0*/  @P0 ATOMS.AND RZ, [UR8+0x14], R3 ;  /* 0x00001403ffff098c */ /* 0x0009e8000a800008 */
[----:B------:R4:W-:Y:S01]  /*47b0*/  @P0 ATOMS.AND RZ, [UR8+0x18], R2 ;  /* 0x00001802ffff098c */ /* 0x0009e2000a800008 */
[----:B------:R-:W-:Y:S05]  /*47c0*/  BRA `(.L_x_90) ;  /* 0x0000000000147947 */ /* 0x000fea0003800000 */
.L_x_89:
[----:B------:R-:W-:Y:S02]  /*47d0*/  MOV R2, 0x47f0 ;  /* 0x000047f000027802 */ /* 0x000fe40000000f00 */
[----:B---3-5:R-:W-:Y:S05]  /*47e0*/  CALL.REL.NOINC `($__internal_0_$__cuda_sm10x_tcgen05_guardrail_trap_col_being_dealloced_not_returned_by_alloc) ;  /* 0x0000006800e07944 */ /* 0x028fea0003c00000 */
[----:B------:R-:W-:Y:S05]  /*47f0*/  BRA `(.L_x_90) ;  /* 0x0000000000087947 */ /* 0x000fea0003800000 */
.L_x_88:
[----:B------:R-:W-:Y:S02]  /*4800*/  MOV R2, 0x4820 ;  /* 0x0000482000027802 */ /* 0x000fe40000000f00 */
[----:B---3-5:R-:W-:Y:S05]  /*4810*/  CALL.REL.NOINC `($__internal_2_$__cuda_sm10x_tcgen05_guardrail_trap_unallocated_columns_being_dealloced) ;  /* 0x0000006800ec7944 */ /* 0x028fea0003c00000 */
.L_x_90:
[----:B------:R-:W-:Y:S01]  /*4820*/  NOP ;  /* 0x0000000000007918 */ /* 0x000fe20000000000 */
[----:B----4-:R-:W-:Y:S05]  /*4830*/  EXIT ;  /* 0x000000000000794d */ /* 0x010fea0003800000 */
.L_x_72:
[----:B------:R-:W-:-:S09]  /*4840*/  UISETP.NE.OR UP0, UPT, UR18, 0x3, !UP3 ;  /* 0x000000031200788c */ /* 0x000fd2000df05670 */
[----:B------:R-:W-:Y:S05]  /*4850*/  BRA.U UP0, `(.L_x_91) ;  /* 0x0000001100847547 */ /* 0x000fea000b800000 */
[----:B------:R-:W2:Y:S01]  /*4860*/  LDCU.64 UR4, c[0x0][0x888] ;  /* 0x00011100ff0477ac */ /* 0x000ea20008000a00 */
[----:B------:R-:W3:Y:S01]  /*4870*/  S2UR UR8, SR_CgaCtaId ;  /* 0x00000000000879c3 */ /* 0x000ee20000008800 */
[----:B------:R-:W-:Y:S02]  /*4880*/  HFMA2 R9, -RZ, RZ, 0, 0 ;  /* 0x00000000ff097431 */ /* 0x000fe400000001ff */
[----:B------:R-:W-:Y:S01]  /*4890*/  IMAD.MOV.U32 R11, RZ, RZ, 0x1 ;  /* 0x00000001ff0b7424 */ /* 0x000fe200078e00ff */
[----:B------:R-:W4:Y:S01]  /*48a0*/  LDCU UR40, c[0x0][0x370] ;  /* 0x00006e00ff2877ac */ /* 0x000f220008000800 */
[----:B------:R-:W-:Y:S01]  /*48b0*/  IMAD.MOV.U32 R10, RZ, RZ, RZ ;  /* 0x000000ffff0a7224 */ /* 0x000fe200078e00ff */
[----:B------:R-:W-:Y:S01]  /*48c0*/  MOV R3, 0x1000 ;  /* 0x0000100000037802 */ /* 0x000fe20000000f00 */
[----:B------:R-:W4:Y:S01]  /*48d0*/  LDCU.128 UR44, c[0x0][0xb10] ;  /* 0x00016200ff2c77ac */ /* 0x000f220008000c00 */
[----:B------:R-:W1:Y:S01]  /*48e0*/  LDC.64 R12, c[0x0][0x348] ;  /* 0x0000d200ff0c7b82 */ /* 0x000e620000000a00 */
[----:B------:R-:W3:Y:S01]  /*48f0*/  LDCU UR37, c[0x0][0x374] ;  /* 0x00006e80ff2577ac */ /* 0x000ee20008000800 */
[----:B------:R-:W3:Y:S01]  /*4900*/  LDCU.64 UR38, c[0x0][0x890] ;  /* 0x00011200ff2677ac */ /* 0x000ee20008000a00 */
[----:B------:R-:W3:Y:S01]  /*4910*/  LDCU UR15, c[0x0][0xb0c] ;  /* 0x00016180ff0f77ac */ /* 0x000ee20008000800 */
[----:B--2---:R-:W-:Y:S01]  /*4920*/  UISETP.NE.U32.AND UP0, UPT, UR4, URZ, UPT ;  /* 0x000000ff0400728c */ /* 0x004fe2000bf05070 */
[----:B------:R-:W2:Y:S01]  /*4930*/  LDCU UR54, c[0x0][0xb20] ;  /* 0x00016400ff3677ac */ /* 0x000ea20008000800 */
[----:B------:R-:W2:Y:S01]  /*4940*/  LDCU UR4, c[0x0][0xb30] ;  /* 0x00016600ff0477ac */ /* 0x000ea20008000800 */
[----:B------:R-:W-:Y:S01]  /*4950*/  UMOV UR21, 0x400 ;  /* 0x0000040000157882 */ /* 0x000fe20000000000 */
[----:B----4-:R-:W-:-:S02]  /*4960*/  UIMAD.WIDE.U32 UR52, UR40, UR44, URZ ;  /* 0x0000002c283472a5 */ /* 0x010fc4000f8e00ff */
[----:B---3--:R-:W-:Y:S02]  /*4970*/  UIMAD.WIDE.U32 UR6, UR37, UR47, URZ ;  /* 0x0000002f250672a5 */ /* 0x008fe4000f8e00ff */
[----:B------:R-:W-:Y:S02]  /*4980*/  ULEA UR21, UR8, UR21, 0x18 ;  /* 0x0000001508157291 */ /* 0x000fe4000f8ec0ff */
[----:B------:R-:W-:Y:S02]  /*4990*/  UISETP.NE.U32.AND UP6, UPT, UR38, URZ, UPT ;  /* 0x000000ff2600728c */ /* 0x000fe4000bfc5070 */
[----:B------:R-:W-:Y:S02]  /*49a0*/  UIADD3 UR43, UPT, UPT, UR21, 0x158, URZ ;  /* 0x00000158152b7890 */ /* 0x000fe4000fffe0ff */
[----:B------:R-:W-:Y:S02]  /*49b0*/  UIADD3 UR33, UPT, UPT, UR21, 0x140, URZ ;  /* 0x0000014015217890 */ /* 0x000fe4000fffe0ff */
[----:B------:R-:W-:-:S02]  /*49c0*/  UIADD3 UR25, UPT, UPT, UR21, 0x148, URZ ;  /* 0x0000014815197890 */ /* 0x000fc4000fffe0ff */
[----:B------:R-:W-:Y:S02]  /*49d0*/  UIADD3 UR17, UPT, UPT, UR21, 0x150, URZ ;  /* 0x0000015015117890 */ /* 0x000fe4000fffe0ff */
[----:B------:R-:W-:Y:S02]  /*49e0*/  UISETP.NE.AND.EX UP5, UPT, UR5, URZ, UPT, UP0 ;  /* 0x000000ff0500728c */ /* 0x000fe4000bfa5300 */
[----:B------:R-:W-:Y:S01]  /*49f0*/  UISETP.NE.AND UP0, UPT, UR42, 0x1, UPT ;  /* 0x000000012a00788c */ /* 0x000fe2000bf05270 */
[----:B------:R-:W-:Y:S01]  /*4a00*/  UMOV UR52, UR53 ;  /* 0x0000003500347c82 */ /* 0x000fe20008000000 */
[----:B------:R-:W-:Y:S01]  /*4a10*/  UMOV UR51, UR7 ;  /* 0x0000000700337c82 */ /* 0x000fe20008000000 */
[----:B------:R-:W-:Y:S02]  /*4a20*/  USEL UR41, URZ, 0x1, UP4 ;  /* 0x00000001ff297887 */ /* 0x000fe4000a000000 */
[----:B------:R-:W-:Y:S02]  /*4a30*/  UISETP.NE.AND UP0, UPT, UR15, 0x1, UPT ;  /* 0x000000010f00788c */ /* 0x000fe4000bf05270 */
[----:B------:R-:W-:-:S02]  /*4a40*/  UPLOP3.LUT UP4, UPT, UPT, UPT, UPT, 0x40, 0x4 ;  /* 0x000000000004789c */ /* 0x000fc40003f8e870 */
[----:B------:R-:W-:Y:S01]  /*4a50*/  UISETP.GE.AND UP2, UPT, UR42, 0x1, UPT ;  /* 0x000000012a00788c */ /* 0x000fe2000bf46270 */
[----:B------:R-:W3:Y:S01]  /*4a60*/  LDCU.64 UR22, c[0x0][0xb28] ;  /* 0x00016500ff1677ac */ /* 0x000ee20008000a00 */
[----:B------:R-:W-:Y:S02]  /*4a70*/  UISETP.NE.AND.EX UP6, UPT, UR39, URZ, UPT, UP6 ;  /* 0x000000ff2700728c */ /* 0x000fe4000bfc5360 */
[----:B------:R-:W-:Y:S02]  /*4a80*/  UPRMT UR43, UR8, 0x654, UR43 ;  /* 0x00000654082b7896 */ /* 0x000fe4000800002b */
[----:B------:R-:W-:Y:S02]  /*4a90*/  UPRMT UR50, UR8, 0x654, UR33 ;  /* 0x0000065408327896 */ /* 0x000fe40008000021 */
[----:B------:R-:W-:Y:S02]  /*4aa0*/  UPRMT UR49, UR8, 0x654, UR25 ;  /* 0x0000065408317896 */ /* 0x000fe40008000019 */
[----:B------:R-:W-:-:S02]  /*4ab0*/  UPRMT UR48, UR8, 0x654, UR17 ;  /* 0x0000065408307896 */ /* 0x000fc40008000011 */
[----:B------:R-:W-:Y:S02]  /*4ac0*/  USHF.R.U32.HI UR52, URZ, UR45, UR52 ;  /* 0x0000002dff347299 */ /* 0x000fe40008011634 */
[----:B--2---:R-:W-:Y:S02]  /*4ad0*/  USHF.R.U32.HI UR51, URZ, UR54, UR51 ;  /* 0x00000036ff337299 */ /* 0x004fe40008011633 */
[----:B------:R-:W-:Y:S02]  /*4ae0*/  UISETP.NE.AND UP0, UPT, UR46, 0x1, UPT ;  /* 0x000000012e00788c */ /* 0x000fe4000bf05270 */
[----:B-1----:R-:W-:-:S11]  /*4af0*/  UISETP.NE.AND UP3, UPT, UR4, 0x1, UPT ;  /* 0x000000010400788c */ /* 0x002fd6000bf65270 */
.L_x_102:
[C---:B------:R-:W-:Y:S02]  /*4b00*/  LEA R8, R10.reuse, UR21, 0x3 ;  /* 0x000000150a087c11 */ /* 0x040fe4000f8e18ff */
[----:B------:R-:W-:Y:S02]  /*4b10*/  SHF.L.U32 R5, R9, 0x1f, RZ ;  /* 0x0000001f09057819 */ /* 0x000fe400000006ff */
[----:B------:R-:W-:Y:S02]  /*4b20*/  LEA R6, R10, UR21, 0x4 ;  /* 0x000000150a067c11 */ /* 0x000fe4000f8e20ff */
[----:B-1----:R-:W1:Y:S02]  /*4b30*/  SYNCS.PHASECHK.TRANS64.TRYWAIT P0, [R8+URZ+0x190], R5 ;  /* 0x00019005080075a7 */ /* 0x002e6400080011ff */
[----:B-1----:R-:W-:Y:S05]  /*4b40*/  @!P0 BRA `(.L_x_92) ;  /* 0x0000006000bc8947 */ /* 0x002fea0003800000 */
.L_x_208:
[----:B-1----:R-:W1:Y:S01]  /*4b50*/  LDS.128 R4, [R6+0x220] ;  /* 0x0002200006047984 */ /* 0x002e620000000c00 */
[----:B------:R-:W-:Y:S01]  /*4b60*/  UISETP.GE.AND UP0, UPT, UR42, 0x1, UPT ;  /* 0x000000012a00788c */ /* 0x000fe2000bf06270 */
[----:B------:R-:W-:Y:S01]  /*4b70*/  @!PT LDS RZ, [RZ] ;  /* 0x00000000fffff984 */ /* 0x000fe20000000800 */
[----:B------:R-:W-:Y:S01]  /*4b80*/  @!PT LDS RZ, [RZ] ;  /* 0x00000000fffff984 */ /* 0x000fe20000000800 */
[----:B------:R-:W-:Y:S01]  /*4b90*/  @!PT LDS RZ, [RZ] ;  /* 0x00000000fffff984 */ /* 0x000fe20000000800 */
[----:B------:R-:W-:Y:S01]  /*4ba0*/  @!PT LDS RZ, [RZ] ;  /* 0x00000000fffff984 */ /* 0x000fe20000000800 */
[----:B------:R2:W-:Y:S06]  /*4bb0*/  MEMBAR.ALL.CTA ;  /* 0x0000000000007992 */ /* 0x0005ec0000008000 */
[----:B--2---:R-:W2:Y:S01]  /*4bc0*/  FENCE.VIEW.ASYNC.S ;  /* 0x00000000000073c6 */ /* 0x004ea20000000000 */
[----:B-1----:R-:W-:Y:S11]  /*4bd0*/  LOP3.LUT P0, RZ, R6, 0x1, RZ, 0xc0, !PT ;  /* 0x0000000106ff7812 */ /* 0x002ff6000780c0ff */
[----:B------:R-:W-:Y:S02]  /*4be0*/  @!UPT UIADD3 URZ, UPT, UPT, URZ, URZ, URZ ;  /* 0x000000fffffff290 */ /* 0x000fe4000fffe0ff */
[----:B--2---:R-:W-:Y:S01]  /*4bf0*/  VOTEU.ANY UP2, P0 ;  /* 0x0000000000ff7886 */ /* 0x004fe20000040100 */
[----:B------:R-:W-:Y:S11]  /*4c00*/  PLOP3.LUT P0, PT, PT, PT, UP2, 0x80, 0x8 ;  /* 0x000000000008781c */ /* 0x000ff60003f0f028 */
[----:B------:R-:W-:Y:S02]  /*4c10*/  @!UPT UIADD3 URZ, UPT, UPT, URZ, URZ, URZ ;  /* 0x000000fffffff290 */ /* 0x000fe4000fffe0ff */
[----:B------:R-:W-:Y:S02]  /*4c20*/  @P0 SHF.R.U32.HI R0, RZ, 0x10, R5 ;  /* 0x00000010ff000819 */ /* 0x000fe40000011605 */
[----:B------:R-:W-:Y:S02]  /*4c30*/  @P0 MOV R2, R4 ;  /* 0x0000000400020202 */ /* 0x000fe40000000f00 */
[----:B------:R-:W-:Y:S01]  /*4c40*/  @P0 R2UR UR4, R0 ;  /* 0x00000000000402ca */ /* 0x000fe200000e0000 */
[----:B------:R-:W-:Y:S01]  /*4c50*/  VIADD R0, R8, 0x1a0 ;  /* 0x000001a008007836 */ /* 0x000fe20000000000 */
[----:B------:R-:W-:Y:S02]  /*4c60*/  @P0 LOP3.LUT R4, R5, 0xffff, RZ, 0xc0, !PT ;  /* 0x0000ffff05040812 */ /* 0x000fe400078ec0ff */
[----:B------:R-:W-:Y:S02]  /*4c70*/  @P0 R2UR UR6, R2 ;  /* 0x00000000020602ca */ /* 0x000fe400000e0000 */
[----:B------:R-:W-:Y:S02]  /*4c80*/  PRMT R0, RZ, 0x654, R0 ;  /* 0x00000654ff007816 */ /* 0x000fe40000000000 */
[----:B------:R-:W-:Y:S02]  /*4c90*/  @P0 R2UR UR5, R4 ;  /* 0x00000000040502ca */ /* 0x000fe400000e0000 */
[----:B------:R1:W-:Y:S03]  /*4ca0*/  SYNCS.ARRIVE.TRANS64.RED.A1T0 RZ, [R0+URZ], RZ ;  /* 0x000000ff00ff79a7 */ /* 0x0003e600081004ff */
[----:B------:R-:W-:Y:S04]  /*4cb0*/  @UP2 UMOV UR29, UR4 ;  /* 0x00000004001d2c82 */ /* 0x000fe80008000000 */
[----:B------:R-:W-:Y:S04]  /*4cc0*/  @UP2 UMOV UR14, UR6 ;  /* 0x00000006000e2c82 */ /* 0x000fe80008000000 */
[----:B------:R-:W-:Y:S01]  /*4cd0*/  @UP2 UMOV UR13, UR5 ;  /* 0x00000005000d2c82 */ /* 0x000fe20008000000 */
[----:B------:R-:W-:Y:S05]  /*4ce0*/  BRA.U !UP0, `(.L_x_93) ;  /* 0x0000000108c07547 */ /* 0x000fea000b800000 */
[----:B------:R-:W-:Y:S02]  /*4cf0*/  UIMAD.WIDE.U32 UR18, UR13, UR47, URZ ;  /* 0x0000002f0d1272a5 */ /* 0x000fe4000f8e00ff */
[----:B------:R-:W-:Y:S02]  /*4d00*/  UP2UR UR16, UPR, URZ, 0x4 ;  /* 0x00000004ff107883 */ /* 0x000fe40008000000 */
[----:B------:R-:W-:Y:S02]  /*4d10*/  UISETP.NE.AND UP2, UPT, UR46, 0x1, UPT ;  /* 0x000000012e00788c */ /* 0x000fe4000bf45270 */
[----:B------:R-:W-:Y:S02]  /*4d20*/  UIMAD.WIDE.U32 UR26, UR14, UR44, URZ ;  /* 0x0000002c0e1a72a5 */ /* 0x000fe4000f8e00ff */
[----:B------:R-:W-:Y:S02]  /*4d30*/  USEL UR4, UR37, UR51, !UP2 ;  /* 0x0000003325047287 */ /* 0x000fe4000d000000 */
[----:B------:R-:W-:Y:S02]  /*4d40*/  UISETP.NE.AND UP0, UPT, UR15, 0x1, UPT ;  /* 0x000000010f00788c */ /* 0x000fe4000bf05270 */
[----:B------:R-:W-:Y:S02]  /*4d50*/  UP2UR UR20, UPR, URZ, 0x2 ;  /* 0x00000002ff147883 */ /* 0x000fe40008000000 */
[----:B------:R-:W-:Y:S02]  /*4d60*/  UISETP.NE.AND UP1, UPT, UR42, 0x1, UPT ;  /* 0x000000012a00788c */ /* 0x000fe4000bf25270 */
[----:B---3--:R-:W-:Y:S02]  /*4d70*/  UIMAD.WIDE.U32 UR8, UR4, UR22, URZ ;  /* 0x00000016040872a5 */ /* 0x008fe4000f8e00ff */
[----:B------:R-:W-:Y:S01]  /*4d80*/  USEL UR7, UR40, UR52, !UP0 ;  /* 0x0000003428077287 */ /* 0x000fe2000c000000 */
[----:B------:R-:W-:Y:S02]  /*4d90*/  UMOV UR5, UR19 ;  /* 0x0000001300057c82 */ /* 0x000fe40008000000 */
[----:B------:R-:W-:Y:S02]  /*4da0*/  USHF.R.U32.HI UR6, URZ, UR54, UR5 ;  /* 0x00000036ff067299 */ /* 0x000fe40008011605 */
[----:B------:R-:W-:Y:S02]  /*4db0*/  UIMAD.WIDE.U32 UR10, UR7, UR22, URZ ;  /* 0x00000016070a72a5 */ /* 0x000fe4000f8e00ff */
[----:B------:R-:W-:Y:S02]  /*4dc0*/  USEL UR6, UR13, UR6, !UP2 ;  /* 0x000000060d067287 */ /* 0x000fe4000d000000 */
[----:B------:R-:W-:Y:S01]  /*4dd0*/  UISETP.NE.AND UP2, UPT, UR16, URZ, UPT ;  /* 0x000000ff1000728c */ /* 0x000fe2000bf45270 */
[----:B------:R-:W-:Y:S02]  /*4de0*/  UMOV UR5, UR27 ;  /* 0x0000001b00057c82 */ /* 0x000fe40008000000 */
[----:B------:R-:W-:Y:S03]  /*4df0*/  USHF.R.U32.HI UR12, URZ, UR45, UR5 ;  /* 0x0000002dff0c7299 */ /* 0x000fe60008011605 */
[----:B------:R-:W-:Y:S02]  /*4e00*/  UMOV UR5, UR9 ;  /* 0x0000000900057c82 */ /* 0x000fe40008000000 */
[----:B------:R-:W-:Y:S03]  /*4e10*/  @UP1 USHF.R.U32.HI UR4, URZ, UR23, UR5 ;  /* 0x00000017ff041299 */ /* 0x000fe60008011605 */
[----:B------:R-:W-:Y:S01]  /*4e20*/  UMOV UR5, UR11 ;  /* 0x0000000b00057c82 */ /* 0x000fe20008000000 */
[----:B------:R-:W-:Y:S02]  /*4e30*/  UIMAD UR4, UR42, UR4, URZ ;  /* 0x000000042a0472a4 */ /* 0x000fe4000f8e02ff */
[----:B------:R-:W-:Y:S02]  /*4e40*/  @UP1 USHF.R.U32.HI UR7, URZ, UR23, UR5 ;  /* 0x00000017ff071299 */ /* 0x000fe40008011605 */
[----:B------:R-:W-:Y:S02]  /*4e50*/  USEL UR5, UR14, UR12, !UP0 ;  /* 0x0000000c0e057287 */ /* 0x000fe4000c000000 */
[----:B------:R-:W-:Y:S02]  /*4e60*/  UIMAD.WIDE.U32 UR10, UR6, UR22, URZ ;  /* 0x00000016060a72a5 */ /* 0x000fe4000f8e00ff */
[----:B------:R-:W-:Y:S02]  /*4e70*/  UIMAD UR8, UR42, UR7, URZ ;  /* 0x000000072a0872a4 */ /* 0x000fe4000f8e02ff */
[----:B------:R-:W-:Y:S03]  /*4e80*/  UISETP.GE.AND UP0, UPT, UR6, UR4, UPT ;  /* 0x000000040600728c */ /* 0x000fe6000bf06270 */
[----:B------:R-:W-:Y:S01]  /*4e90*/  UMOV UR4, UR11 ;  /* 0x0000000b00047c82 */ /* 0x000fe20008000000 */
[----:B------:R-:W-:Y:S02]  /*4ea0*/  UISETP.GE.OR UP0, UPT, UR5, UR8, UP0 ;  /* 0x000000080500728c */ /* 0x000fe40008706670 */
[----:B------:R-:W-:Y:S02]  /*4eb0*/  USHF.R.U32.HI UR4, URZ, UR23, UR4 ;  /* 0x00000017ff047299 */ /* 0x000fe40008011604 */
[----:B------:R-:W-:Y:S02]  /*4ec0*/  UIMAD.WIDE.U32 UR8, UR5, UR22, URZ ;  /* 0x00000016050872a5 */ /* 0x000fe4000f8e00ff */
[----:B------:R-:W-:Y:S04]  /*4ed0*/  USEL UR10, UR6, UR4, !UP1 ;  /* 0x00000004060a7287 */ /* 0x000fe8000c800000 */
[----:B------:R-:W-:Y:S01]  /*4ee0*/  UIADD3 UR11, UPT, UPT, -UR10, URZ, URZ ;  /* 0x000000ff0a0b7290 */ /* 0x000fe2000fffe1ff */
[----:B------:R-:W-:Y:S02]  /*4ef0*/  @!UP0 UMOV UR4, UR9 ;  /* 0x0000000900048c82 */ /* 0x000fe40008000000 */
[----:B------:R-:W-:Y:S02]  /*4f00*/  @!UP0 USHF.R.U32.HI UR4, URZ, UR23, UR4 ;  /* 0x00000017ff048299 */ /* 0x000fe40008011604 */
[----:B------:R-:W-:Y:S02]  /*4f10*/  UIMAD UR8, UR42, UR11, UR6 ;  /* 0x0000000b2a0872a4 */ /* 0x000fe4000f8e0206 */
[----:B------:R-:W-:Y:S02]  /*4f20*/  @!UP0 USEL UR4, UR5, UR4, !UP1 ;  /* 0x0000000405048287 */ /* 0x000fe4000c800000 */
[----:B------:R-:W-:Y:S02]  /*4f30*/  UISETP.NE.AND UP1, UPT, UR20, URZ, UPT ;  /* 0x000000ff1400728c */ /* 0x000fe4000bf25270 */
[----:B------:R-:W-:Y:S02]  /*4f40*/  @!UP0 UIMAD UR8, UR7, UR8, UR4 ;  /* 0x00000008070882a4 */ /* 0x000fe4000f8e0204 */
[----:B------:R-:W-:Y:S02]  /*4f50*/  @!UP0 UIADD3 UR9, UPT, UPT, UR10, -UR4, URZ ;  /* 0x800000040a098290 */ /* 0x000fe4000fffe0ff */
[----:B------:R-:W-:Y:S02]  /*4f60*/  UIADD3 UR4, UPT, UPT, -UR5, URZ, URZ ;  /* 0x000000ff05047290 */ /* 0x000fe4000fffe1ff */
[----:B------:R-:W-:Y:S02]  /*4f70*/  UIADD3 UR7, UPT, UPT, -UR6, URZ, URZ ;  /* 0x000000ff06077290 */ /* 0x000fe4000fffe1ff */
[----:B------:R-:W-:Y:S02]  /*4f80*/  @!UP0 UIMAD UR6, UR9, UR42, UR5 ;  /* 0x0000002a090682a4 */ /* 0x000fe4000f8e0205 */
[----:B------:R-:W-:Y:S02]  /*4f90*/  UIMAD UR14, UR15, UR4, UR14 ;  /* 0x000000040f0e72a4 */ /* 0x000fe4000f8e020e */
[----:B------:R-:W-:Y:S01]  /*4fa0*/  UIMAD UR13, UR46, UR7, UR13 ;  /* 0x000000072e0d72a4 */ /* 0x000fe2000f8e020d */
[----:B------:R-:W-:Y:S02]  /*4fb0*/  @!UP0 UMOV UR5, UR8 ;  /* 0x0000000800058c82 */ /* 0x000fe40008000000 */
[----:B------:R-:W-:Y:S02]  /*4fc0*/  UIMAD UR14, UR5, UR15, UR14 ;  /* 0x0000000f050e72a4 */ /* 0x000fe4000f8e020e */
[----:B------:R-:W-:Y:S11]  /*4fd0*/  UIMAD UR13, UR6, UR46, UR13 ;  /* 0x0000002e060d72a4 */ /* 0x000ff6000f8e020d */
[----:B------:R-:W-:Y:S01]  /*4fe0*/  @!UPT UIADD3 URZ, UPT, UPT, URZ, URZ, URZ ;  /* 0x000000fffffff290 */ /* 0x000fe2000fffe0ff */
.L_x_93:
[----:B------:R-:W2:Y:S01]  /*4ff0*/  @!UP3 LDCU.128 UR8, c[0x0][0xb10] ;  /* 0x00016200ff08b7ac */ /* 0x000ea20008000c00 */
[----:B------:R-:W-:Y:S02]  /*5000*/  ISETP.NE.U32.AND P0, PT, RZ, UR38, PT ;  /* 0x00000026ff007c0c */ /* 0x000fe4000bf05070 */
[----:B------:R-:W-:Y:S02]  /*5010*/  SHF.L.U32 R4, R11, 0x1f, RZ ;  /* 0x0000001f0b047819 */ /* 0x000fe400000006ff */
[----:B------:R-:W-:Y:S01]  /*5020*/  ISETP.NE.AND.EX P0, PT, RZ, UR39, PT, P0 ;  /* 0x00000027ff007c0c */ /* 0x000fe2000bf05300 */
[----:B------:R-:W4:Y:S01]  /*5030*/  @!UP3 LDCU UR5, c[0x0][0xb0c] ;  /* 0x00016180ff05b7ac */ /* 0x000f220008000800 */
[----:B------:R-:W-:Y:S02]  /*5040*/  USHF.L.U32 UR35, UR30, 0x6, URZ ;  /* 0x000000061e237899 */ /* 0x000fe400080006ff */
[----:B------:R-:W-:Y:S02]  /*5050*/  USHF.L.U32 UR34, UR31, 0x8, URZ ;  /* 0x000000081f227899 */ /* 0x000fe400080006ff */
[----:B--2---:R-:W-:Y:S07]  /*5060*/  UIMAD.WIDE.U32 UR6, UR14, UR8, URZ ;  /* 0x000000080e0672a5 */ /* 0x004fee000f8e00ff */
[----:B------:R-:W-:Y:S01]  /*5070*/  @!UP3 UMOV UR4, UR7 ;  /* 0x000000070004bc82 */ /* 0x000fe20008000000 */
[----:B----4-:R-:W-:Y:S02]  /*5080*/  @!UP3 UISETP.NE.AND UP0, UPT, UR5, 0x1, UPT ;  /* 0x000000010500b88c */ /* 0x010fe4000bf05270 */
[----:B------:R-:W-:Y:S02]  /*5090*/  @!UP3 USHF.R.U32.HI UR4, URZ, UR9, UR4 ;  /* 0x00000009ff04b299 */ /* 0x000fe40008011604 */
[----:B------:R-:W-:Y:S02]  /*50a0*/  UIMAD.WIDE.U32 UR6, UR13, UR11, URZ ;  /* 0x0000000b0d0672a5 */ /* 0x000fe4000f8e00ff */
[----:B------:R-:W-:Y:S02]  /*50b0*/  @!UP3 USEL UR8, UR14, UR4, !UP0 ;  /* 0x000000040e08b287 */ /* 0x000fe4000c000000 */
[----:B------:R-:W-:Y:S03]  /*50c0*/  @!UP3 UISETP.NE.AND UP0, UPT, UR10, 0x1, UPT ;  /* 0x000000010a00b88c */ /* 0x000fe6000bf05270 */
[----:B------:R-:W-:Y:S02]  /*50d0*/  @!UP3 UMOV UR6, UR7 ;  /* 0x000000070006bc82 */ /* 0x000fe40008000000 */
[----:B------:R-:W2:Y:S02]  /*50e0*/  @!UP3 LDCU UR4, c[0x0][0xb20] ;  /* 0x00016400ff04b7ac */ /* 0x000ea40008000800 */
[----:B--2---:R-:W-:Y:S04]  /*50f0*/  @!UP3 USHF.R.U32.HI UR6, URZ, UR4, UR6 ;  /* 0x00000004ff06b299 */ /* 0x004fe80008011606 */
[----:B------:R-:W-:Y:S04]  /*5100*/  @!UP3 USEL UR6, UR13, UR6, !UP0 ;  /* 0x000000060d06b287 */ /* 0x000fe8000c000000 */
[----:B------:R-:W-:Y:S02]  /*5110*/  @!UP3 UIADD3 UR4, UPT, UPT, -UR8, UR6, URZ ;  /* 0x000000060804b290 */ /* 0x000fe4000fffe1ff */
[----:B------:R-:W-:Y:S02]  /*5120*/  @!UP3 UIADD3 UR6, UPT, UPT, UR8, -UR6, URZ ;  /* 0x800000060806b290 */ /* 0x000fe4000fffe0ff */
[----:B------:R-:W-:Y:S02]  /*5130*/  @!UP3 UIMAD UR14, UR4, UR5, UR14 ;  /* 0x00000005040eb2a4 */ /* 0x000fe4000f8e020e */
[----:B------:R-:W-:Y:S01]  /*5140*/  @!UP3 UIMAD UR13, UR6, UR10, UR13 ;  /* 0x0000000a060db2a4 */ /* 0x000fe2000f8e020d */
[----:B------:R-:W-:Y:S11]  /*5150*/  BRA.U UP4, `(.L_x_94) ;  /* 0x0000000104107547 */ /* 0x000ff6000b800000 */
[----:B-1----:R-:W-:Y:S04]  /*5160*/  MOV R0, UR41 ;  /* 0x0000002900007c02 */ /* 0x002fe80008000f00 */
[----:B------:R-:W-:Y:S04]  /*5170*/  SHF.L.U32 R5, R0, 0x1f, RZ ;  /* 0x0000001f00057819 */ /* 0x000fe800000006ff */
[----:B------:R-:W1:Y:S02]  /*5180*/  SYNCS.PHASECHK.TRANS64.TRYWAIT P1, [UR21+0x188], R5 ;  /* 0x00018805ff0075a7 */ /* 0x000e640008021115 */
[----:B-1----:R-:W-:Y:S05]  /*5190*/  @!P1 BRA `(.L_x_95) ;  /* 0x0000005c003c9947 */ /* 0x002fea0003800000 */
.L_x_94:
[----:B------:R-:W-:Y:S05]  /*51a0*/  BRA.U !UP6, `(.L_x_96) ;  /* 0x000000010e387547 */ /* 0x000fea000b800000 */
[----:B------:R-:W-:Y:S01]  /*51b0*/  UPLOP3.LUT UP1, UPT, UPT, UPT, UP5, 0x80, 0x8 ;  /* 0x000000000008789c */ /* 0x000fe20003f2f050 */
[----:B-1----:R-:W-:Y:S01]  /*51c0*/  HFMA2 R0, -RZ, RZ, 0, 5.9604644775390625e-08 ;  /* 0x00000001ff007431 */ /* 0x002fe200000001ff */
[----:B------:R-:W1:Y:S01]  /*51d0*/  LDCU.64 UR8, c[0x0][0x358] ;  /* 0x00006b00ff0877ac */ /* 0x000e620008000a00 */
[----:B------:R-:W-:Y:S03]  /*51e0*/  IMAD.MOV.U32 R85, RZ, RZ, 0x1 ;  /* 0x00000001ff557424 */ /* 0x000fe600078e00ff */
[----:B------:R-:W-:Y:S05]  /*51f0*/  PLOP3.LUT P1, PT, PT, PT, UP1, 0x80, 0x8 ;  /* 0x000000000008781c */ /* 0x000fea0003f2f018 */
[----:B------:R-:W2:Y:S01]  /*5200*/  @UP1 LDCU.64 UR4, c[0x0][0x888] ;  /* 0x00011100ff0417ac */ /* 0x000ea20008000a00 */
[----:B------:R-:W-:Y:S07]  /*5210*/  @UP1 UIMAD UR6, UR36, UR38, URZ ;  /* 0x00000026240612a4 */ /* 0x000fee000f8e02ff */
[----:B------:R-:W-:Y:S01]  /*5220*/  @!P1 PRMT R85, R0, 0x7610, R85 ;  /* 0x0000761000559816 */ /* 0x000fe20000000055 */
[----:B--2---:R-:W-:Y:S06]  /*5230*/  @UP1 UIMAD.WIDE UR4, UR6, 0x4, UR4 ;  /* 0x00000004060418a5 */ /* 0x004fec000f8e0204 */
[----:B------:R-:W-:Y:S01]  /*5240*/  IMAD.U32 R6, RZ, RZ, UR4 ;  /* 0x00000004ff067e24 */ /* 0x000fe2000f8e00ff */
[----:B------:R-:W-:Y:S04]  /*5250*/  MOV R7, UR5 ;  /* 0x0000000500077c02 */ /* 0x000fe80008000f00 */
[----:B------:R-:W2:Y:S01]  /*5260*/  @!UP1 LDCU UR4, c[0x0][0x880] ;  /* 0x00011000ff0497ac */ /* 0x000ea20008000800 */
[----:B-1---5:R4:W5:Y:S02]  /*5270*/  @P1 LDG.E R41, desc[UR8][R6.64] ;  /* 0x0000000806291981 */ /* 0x022964000c1e1900 */
[----:B--2-4-:R-:W-:Y:S07]  /*5280*/  @!P1 IMAD.U32 R41, RZ, RZ, UR4 ;  /* 0x00000004ff299e24 */ /* 0x014fee000f8e00ff */
.L_x_96:
[----:B-----5:R-:W-:Y:S01]  /*5290*/  @!P0 FSETP.EQ.AND P2, PT, R41, RZ, PT ;  /* 0x000000ff2900820b */ /* 0x020fe20003f42000 */
[----:B------:R-:W-:Y:S01]  /*52a0*/  @!UPT UIADD3 URZ, UPT, UPT, URZ, URZ, URZ ;  /* 0x000000fffffff290 */ /* 0x000fe2000fffe0ff */
[----:B------:R-:W-:Y:S11]  /*52b0*/  @!P0 BRA `(.L_x_97) ;  /* 0x0000000000148947 */ /* 0x000ff60003800000 */
[----:B------:R-:W-:Y:S02]  /*52c0*/  LOP3.LUT P0, RZ, R85, 0xff, RZ, 0xc0, !PT ;  /* 0x000000ff55ff7812 */ /* 0x000fe4000780c0ff */
[----:B------:R-:W-:Y:S04]  /*52d0*/  PLOP3.LUT P2, PT, PT, PT, UP1, 0x80, 0x8 ;  /* 0x000000000008781c */ /* 0x000fe80003f4f018 */
[----:B------:R-:W-:Y:S07]  /*52e0*/  PLOP3.LUT P2, PT, P2, PT, PT, 0x8, 0x80 ;  /* 0x000000000080781c */ /* 0x000fee000174e170 */
[----:B------:R-:W-:Y:S11]  /*52f0*/  @P0 FSETP.EQ.AND P2, PT, R41, RZ, PT ;  /* 0x000000ff2900020b */ /* 0x000ff60003f42000 */
[----:B------:R-:W-:Y:S02]  /*5300*/  @!UPT UIADD3 URZ, UPT, UPT, URZ, URZ, URZ ;  /* 0x000000fffffff290 */ /* 0x000fe4000fffe0ff */
.L_x_97:
[----:B------:R-:W2:Y:S01]  /*5310*/  SYNCS.PHASECHK.TRANS64.TRYWAIT P0, [UR21+0x160], R4 ;  /* 0x00016004ff0075a7 */ /* 0x000ea20008001115 */
[----:B------:R-:W-:Y:S04]  /*5320*/  ELECT P1, URZ, PT ;  /* 0x0000000000ff782f */ /* 0x000fe80003820000 */
[----:B------:R-:W-:Y:S01]  /*5330*/  PLOP3.LUT P1, PT, P2, P1, PT, 0xf2, 0x2f ;  /* 0x00000000002f781c */ /* 0x000fe20001723e72 */
[----:B------:R-:W-:Y:S01]  /*5340*/  @!UPT UIADD3 URZ, UPT, UPT, URZ, URZ, URZ ;  /* 0x000000fffffff290 */ /* 0x000fe2000fffe0ff */
[----:B--2---:R-:W-:Y:S11]  /*5350*/  @!P0 BRA `(.L_x_98) ;  /* 0x0000005800e48947 */ /* 0x004ff60003800000 */
.L_x_211:
[----:B------:R-:W-:Y:S01]  /*5360*/  @!P1 IADD3 R2, P0, PT, R12, 0x580, RZ ;  /* 0x000005800c029810 */ /* 0x000fe20007f1e0ff */
[----:B------:R-:W-:Y:S01]  /*5370*/  VOTEU.ALL UP0, P1 ;  /* 0x0000000000ff7886 */ /* 0x000fe20000800000 */
[----:B------:R-:W-:Y:S01]  /*5380*/  UMOV UR6, 0x0 ;  /* 0x0000000000067882 */ /* 0x000fe20000000000 */
[----:B------:R-:W-:Y:S01]  /*5390*/  UMOV UR7, 0x10000000 ;  /* 0x1000000000077882 */ /* 0x000fe20000000000 */
[----:B------:R-:W-:Y:S01]  /*53a0*/  @!P1 R2UR UR5, R2 ;  /* 0x00000000020592ca */ /* 0x000fe200000e0000 */
[----:B-1----:R-:W-:Y:S01]  /*53b0*/  @!P1 IMAD.X R0, RZ, RZ, R13, P0 ;  /* 0x000000ffff009224 */ /* 0x002fe200000e060d */
[----:B------:R-:W-:Y:S01]  /*53c0*/  @!UP0 UIADD3 UR32, UPT, UPT, UR21, 0x400, URZ ;  /* 0x0000040015208890 */ /* 0x000fe2000fffe0ff */
[----:B------:R-:W-:Y:S03]  /*53d0*/  VOTEU.ALL UP0, P1 ;  /* 0x0000000000ff7886 */ /* 0x000fe60000800000 */
[----:B------:R-:W-:Y:S01]  /*53e0*/  @!P1 R2UR UR4, R0 ;  /* 0x00000000000492ca */ /* 0x000fe200000e0000 */
[----:B------:R-:W-:Y:S06]  /*53f0*/  @!P1 IMAD.MOV.U32 R0, RZ, RZ, 0x1000 ;  /* 0x00001000ff009424 */ /* 0x000fec00078e00ff */
[----:B------:R-:W-:Y:S06]  /*5400*/  IMAD.U32 R6, RZ, RZ, UR5 ;  /* 0x00000005ff067e24 */ /* 0x000fec000f8e00ff */
[----:B------:R-:W-:Y:S01]  /*5410*/  IMAD.U32 R7, RZ, RZ, UR4 ;  /* 0x00000004ff077e24 */ /* 0x000fe2000f8e00ff */
[----:B------:R-:W-:Y:S04]  /*5420*/  @!P1 R2UR UR4, R6 ;  /* 0x00000000060492ca */ /* 0x000fe800000e0000 */
[----:B------:R-:W-:Y:S11]  /*5430*/  @!P1 R2UR UR5, R7 ;  /* 0x00000000070592ca */ /* 0x000ff600000e0000 */
[----:B------:R-:W-:Y:S02]  /*5440*/  @!UPT UIADD3 URZ, UPT, UPT, URZ, URZ, URZ ;  /* 0x000000fffffff290 */ /* 0x000fe4000fffe0ff */
[----:B------:R1:W-:Y:S01]  /*5450*/  @!UP0 UTMALDG.3D [UR32], [UR4], desc[UR6] ;  /* 0x00000620040085b4 */ /* 0x0003e20008011000 */
[----:B------:R1:W-:Y:S01]  /*5460*/  @!P1 SYNCS.ARRIVE.TRANS64.RED.A0TR RZ, [UR21+0x140], R0 ;  /* 0x00014000ffff99a7 */ /* 0x0003e20008300415 */
[----:B------:R-:W-:Y:S01]  /*5470*/  SYNCS.ARRIVE.TRANS64.RED.A1T0 RZ, [UR50], RZ ;  /* 0x000000ffffff79a7 */ /* 0x000fe20008100432 */
[----:B------:R-:W2:Y:S02]  /*5480*/  SYNCS.PHASECHK.TRANS64.TRYWAIT P0, [UR21+0x168], R4 ;  /* 0x00016804ff0075a7 */ /* 0x000ea40008001115 */
[----:B-12---:R-:W-:Y:S05]  /*5490*/  @!P0 BRA `(.L_x_99) ;  /* 0x0000005800ac8947 */ /* 0x006fea0003800000 */
.L_x_213:
[----:B------:R-:W-:Y:S01]  /*54a0*/  @!P1 IADD3 R2, P0, PT, R12, 0x580, RZ ;  /* 0x000005800c029810 */ /* 0x000fe20007f1e0ff */
[----:B------:R-:W-:Y:S01]  /*54b0*/  VOTEU.ALL UP0, P1 ;  /* 0x0000000000ff7886 */ /* 0x000fe20000800000 */
[----:B------:R-:W-:Y:S01]  /*54c0*/  UMOV UR6, 0x0 ;  /* 0x0000000000067882 */ /* 0x000fe20000000000 */
[----:B------:R-:W-:Y:S01]  /*54d0*/  UMOV UR7, 0x10000000 ;  /* 0x1000000000077882 */ /* 0x000fe20000000000 */
[----:B------:R-:W-:Y:S01]  /*54e0*/  @!P1 R2UR UR5, R2 ;  /* 0x00000000020592ca */ /* 0x000fe200000e0000 */
[----:B------:R-:W-:Y:S01]  /*54f0*/  @!P1 IMAD.X R0, RZ, RZ, R13, P0 ;  /* 0x000000ffff009224 */ /* 0x000fe200000e060d */
[----:B------:R-:W-:Y:S02]  /*5500*/  @!UP0 UIADD3 UR26, UPT, UPT, UR34, 0x40, URZ ;  /* 0x00000040221a8890 */ /* 0x000fe4000fffe0ff */
[----:B------:R-:W-:Y:S02]  /*5510*/  @!UP0 UIADD3 UR24, UPT, UPT, UR21, 0x1400, URZ ;  /* 0x0000140015188890 */ /* 0x000fe4000fffe0ff */
[----:B------:R-:W-:Y:S01]  /*5520*/  @!P1 R2UR UR4, R0 ;  /* 0x00000000000492ca */ /* 0x000fe200000e0000 */
[----:B------:R-:W-:Y:S01]  /*5530*/  VOTEU.ALL UP0, P1 ;  /* 0x0000000000ff7886 */ /* 0x000fe20000800000 */
[----:B------:R-:W-:Y:S01]  /*5540*/  @!P1 IMAD.MOV.U32 R0, RZ, RZ, 0x1000 ;  /* 0x00001000ff009424 */ /* 0x000fe200078e00ff */
[----:B------:R-:W-:Y:S01]  /*5550*/  UMOV UR27, UR35 ;  /* 0x00000023001b7c82 */ /* 0x000fe20008000000 */
[----:B------:R-:W-:Y:S03]  /*5560*/  UMOV UR28, UR36 ;  /* 0x00000024001c7c82 */ /* 0x000fe60008000000 */
        /* <DEDUP_REMOVED lines=8> */
[----:B------:R-:W4:Y:S02]  /*55f0*/  SYNCS.PHASECHK.TRANS64.TRYWAIT P0, [UR21+0x170], R4 ;  /* 0x00017004ff0075a7 */ /* 0x000f240008001115 */
[----:B--2-4-:R-:W-:Y:S05]  /*5600*/  @!P0 BRA `(.L_x_100) ;  /* 0x0000005800688947 */ /* 0x014fea0003800000 */
.L_x_215:
[----:B------:R-:W-:Y:S01]  /*5610*/  @!P1 IADD3 R2, P0, PT, R12, 0x580, RZ ;  /* 0x000005800c029810 */ /* 0x000fe20007f1e0ff */
[----:B------:R-:W-:Y:S01]  /*5620*/  VOTEU.ALL UP0, P1 ;  /* 0x0000000000ff7886 */ /* 0x000fe20000800000 */
[----:B------:R-:W-:Y:S01]  /*5630*/  UMOV UR6, 0x0 ;  /* 0x0000000000067882 */ /* 0x000fe20000000000 */
[----:B------:R-:W-:Y:S01]  /*5640*/  UMOV UR7, 0x10000000 ;  /* 0x1000000000077882 */ /* 0x000fe20000000000 */
[----:B------:R-:W-:Y:S01]  /*5650*/  @!P1 R2UR UR5, R2 ;  /* 0x00000000020592ca */ /* 0x000fe200000e0000 */
[----:B------:R-:W-:Y:S01]  /*5660*/  @!P1 IMAD.X R0, RZ, RZ, R13, P0 ;  /* 0x000000ffff009224 */ /* 0x000fe200000e060d */
[----:B------:R-:W-:Y:S01]  /*5670*/  @!UP0 UIADD3 UR18, UPT, UPT, UR34, 0x80, URZ ;  /* 0x0000008022128890 */ /* 0x000fe2000fffe0ff */
[----:B------:R-:W-:Y:S01]  /*5680*/  VIADD R10, R10, 0x1 ;  /* 0x000000010a0a7836 */ /* 0x000fe20000000000 */
        /* <DEDUP_REMOVED lines=16> */
.L_x_217:
[----:B------:R-:W-:Y:S01]  /*5790*/  @!P1 IADD3 R2, P0, PT, R12, 0x580, RZ ;  /* 0x000005800c029810 */ /* 0x000fe20007f1e0ff */
[----:B------:R-:W-:Y:S01]  /*57a0*/  VOTEU.ALL UP0, P1 ;  /* 0x0000000000ff7886 */ /* 0x000fe20000800000 */
[----:B------:R-:W-:Y:S01]  /*57b0*/  UMOV UR6, 0x0 ;  /* 0x0000000000067882 */ /* 0x000fe20000000000 */
[----:B------:R-:W-:Y:S01]  /*57c0*/  UMOV UR7, 0x10000000 ;  /* 0x1000000000077882 */ /* 0x000fe20000000000 */
[----:B------:R-:W-:Y:S01]  /*57d0*/  @!P1 R2UR UR5, R2 ;  /* 0x00000000020592ca */ /* 0x000fe200000e0000 */
[----:B------:R-:W-:Y:S01]  /*57e0*/  @!P1 IMAD.X R0, RZ, RZ, R13, P0 ;  /* 0x000000ffff009224 */ /* 0x000fe200000e060d */
[----:B------:R-:W-:Y:S01]  /*57f0*/  @!UP0 UIADD3 UR10, UPT, UPT, UR34, 0xc0, URZ ;  /* 0x000000c0220a8890 */ /* 0x000fe2000fffe0ff */
[----:B------:R-:W-:Y:S01]  /*5800*/  R2UR UR16, R87 ;  /* 0x00000000571072ca */ /* 0x000fe200000e0000 */
[----:B------:R-:W-:Y:S01]  /*5810*/  @!UP0 UIADD3 UR8, UPT, UPT, UR21, 0x3400, URZ ;  /* 0x0000340015088890 */ /* 0x000fe2000fffe0ff */
[----:B------:R-:W-:Y:S01]  /*5820*/  ISETP.NE.AND P0, PT, R10, 0x2, PT ;  /* 0x000000020a00780c */ /* 0x000fe20003f05270 */
[----:B------:R-:W-:Y:S01]  /*5830*/  @!UP0 UIADD3 UR9, UPT, UPT, UR21, 0x158, URZ ;  /* 0x0000015815098890 */ /* 0x000fe2000fffe0ff */
[----:B------:R-:W-:Y:S01]  /*5840*/  @!P1 R2UR UR4, R0 ;  /* 0x00000000000492ca */ /* 0x000fe200000e0000 */
[----:B------:R-:W-:Y:S01]  /*5850*/  VOTEU.ALL UP0, P1 ;  /* 0x0000000000ff7886 */ /* 0x000fe20000800000 */
[----:B------:R-:W-:Y:S01]  /*5860*/  UMOV UR11, UR35 ;  /* 0x00000023000b7c82 */ /* 0x000fe20008000000 */
[----:B------:R-:W-:Y:S01]  /*5870*/  UMOV UR12, UR36 ;  /* 0x00000024000c7c82 */ /* 0x000fe20008000000 */
[----:B------:R-:W-:Y:S01]  /*5880*/  SEL R0, RZ, 0x1, P0 ;  /* 0x00000001ff007807 */ /* 0x000fe20000000000 */
[----:B------:R-:W-:Y:S01]  /*5890*/  UIADD3 UR30, UPT, UPT, UR14, UR59, URZ ;  /* 0x0000003b0e1e7290 */ /* 0x000fe2000fffe0ff */
[----:B-1----:R-:W-:Y:S01]  /*58a0*/  IMAD.U32 R4, RZ, RZ, UR5 ;  /* 0x00000005ff047e24 */ /* 0x002fe2000f8e00ff */
[----:B------:R-:W-:Y:S01]  /*58b0*/  LOP3.LUT R11, R11, 0x1, RZ, 0x3c, !PT ;  /* 0x000000010b0b7812 */ /* 0x000fe200078e3cff */
[----:B------:R-:W-:Y:S01]  /*58c0*/  UMOV UR36, UR29 ;  /* 0x0000001d00247c82 */ /* 0x000fe20008000000 */
[----:B------:R-:W-:Y:S01]  /*58d0*/  LOP3.LUT R9, R9, R0, RZ, 0x3c, !PT ;  /* 0x0000000009097212 */ /* 0x000fe200078e3cff */
[----:B------:R-:W-:Y:S01]  /*58e0*/  UIADD3 UR31, UPT, UPT, UR13, UR16, URZ ;  /* 0x000000100d1f7290 */ /* 0x000fe2000fffe0ff */
[----:B------:R-:W-:Y:S01]  /*58f0*/  SEL R10, R10, RZ, P0 ;  /* 0x000000ff0a0a7207 */ /* 0x000fe20000000000 */
[----:B------:R-:W-:Y:S01]  /*5900*/  UPLOP3.LUT UP4, UPT, UPT, UPT, UPT, 0x80, 0x8 ;  /* 0x000000000008789c */ /* 0x000fe20003f8f070 */
[----:B------:R-:W-:Y:S01]  /*5910*/  IMAD.U32 R5, RZ, RZ, UR4 ;  /* 0x00000004ff057e24 */ /* 0x000fe2000f8e00ff */
[----:B------:R-:W-:Y:S04]  /*5920*/  @!P1 R2UR UR4, R4 ;  /* 0x00000000040492ca */ /* 0x000fe800000e0000 */
[----:B------:R-:W-:Y:S11]  /*5930*/  @!P1 R2UR UR5, R5 ;  /* 0x00000000050592ca */ /* 0x000ff600000e0000 */
[----:B------:R-:W-:Y:S02]  /*5940*/  @!UPT UIADD3 URZ, UPT, UPT, URZ, URZ, URZ ;  /* 0x000000fffffff290 */ /* 0x000fe4000fffe0ff */
[----:B------:R1:W-:Y:S01]  /*5950*/  @!UP0 UTMALDG.3D [UR8], [UR4], desc[UR6] ;  /* 0x00000608040085b4 */ /* 0x0003e20008011000 */
[----:B------:R1:W-:Y:S01]  /*5960*/  @!P1 SYNCS.ARRIVE.TRANS64.RED.A0TR RZ, [UR21+0x158], R3 ;  /* 0x00015803ffff99a7 */ /* 0x0003e20008300415 */
[----:B------:R-:W-:Y:S01]  /*5970*/  SYNCS.ARRIVE.TRANS64.RED.A1T0 RZ, [UR43], RZ ;  /* 0x000000ffffff79a7 */ /* 0x000fe2000810042b */
[----:B------:R-:W-:Y:S05]  /*5980*/  BRA.U UP2, `(.L_x_102) ;  /* 0xfffffff1025c7547 */ /* 0x000fea000b83ffff */
[----:B-1----:R-:W-:-:S04]  /*5990*/  SHF.L.U32 R3, R11, 0x1f, RZ ;  /* 0x0000001f0b037819 */ /* 0x002fc800000006ff */
[----:B------:R-:W1:Y:S02]  /*59a0*/  SYNCS.PHASECHK.TRANS64.TRYWAIT P0, [UR21+0x160], R3 ;  /* 0x00016003ff0075a7 */ /* 0x000e640008001115 */
[----:B-1----:R-:W-:Y:S05]  /*59b0*/  @!P0 BRA `(.L_x_103) ;  /* 0x0000005400ac8947 */ /* 0x002fea0003800000 */
.L_x_219:
[----:B------:R-:W2:Y:S02]  /*59c0*/  SYNCS.PHASECHK.TRANS64.TRYWAIT P0, [UR21+0x168], R3 ;  /* 0x00016803ff0075a7 */ /* 0x000ea40008001115 */
[----:B--2---:R-:W-:Y:S05]  /*59d0*/  @!P0 BRA `(.L_x_104) ;  /* 0x0000005400bc8947 */ /* 0x004fea0003800000 */
.L_x_221:
[----:B------:R-:W2:Y:S02]  /*59e0*/  SYNCS.PHASECHK.TRANS64.TRYWAIT P0, [UR21+0x170], R3 ;  /* 0x00017003ff0075a7 */ /* 0x000ea40008001115 */
[----:B--2---:R-:W-:Y:S05]  /*59f0*/  @!P0 BRA `(.L_x_105) ;  /* 0x0000005400cc8947 */ /* 0x004fea0003800000 */
.L_x_223:
[----:B-1----:R-:W-:-:S07]  /*5a00*/  MOV R0, UR21 ;  /* 0x0000001500007c02 */ /* 0x002fce0008000f00 */
.L_x_106:
[----:B-1----:R-:W-:-:S04]  /*5a10*/  SHF.L.U32 R3, R11, 0x1f, RZ ;  /* 0x0000001f0b037819 */ /* 0x002fc800000006ff */
[----:B------:R1:W2:Y:S03]  /*5a20*/  SYNCS.PHASECHK.TRANS64.TRYWAIT P0, [R0+URZ+0x178], R3 ;  /* 0x00017803000075a7 */ /* 0x0002a600080011ff */
[----:B--2---:R-:W-:Y:S05]  /*5a30*/  @!P0 NANOSLEEP.SYNCS 0x989680 ;  /* 0x009896800000895d */ /* 0x004fea0003900000 */
[----:B------:R-:W2:Y:S02]  /*5a40*/  @!P0 SYNCS.PHASECHK.TRANS64 P0, [R0+URZ+0x178], R3 ;  /* 0x00017803000085a7 */ /* 0x000ea400080010ff */
[----:B--23--:R-:W-:Y:S05]  /*5a50*/  @P0 EXIT ;  /* 0x000000000000094d */ /* 0x00cfea0003800000 */
[----:B------:R-:W-:Y:S05]  /*5a60*/  BRA `(.L_x_106) ;  /* 0xfffffffc00e87947 */ /* 0x000fea000383ffff */
.L_x_91:
[----:B------:R-:W-:-:S06]  /*5a70*/  UISETP.GE.AND UP0, UPT, UR18, 0x4, UPT ;  /* 0x000000041200788c */ /* 0x000fcc000bf06270 */
[----:B------:R-:W-:-:S13]  /*5a80*/  PLOP3.LUT P0, PT, PT, PT, UP0, 0x80, 0x8 ;  /* 0x000000000008781c */ /* 0x000fda0003f0f008 */
[----:B-1----:R-:W-:Y:S05]  /*5a90*/  @!P0 EXIT ;  /* 0x000000000000894d */ /* 0x002fea0003800000 */
[----:B------:R-:W1:Y:S08]  /*5aa0*/  S2UR UR4, SR_CgaCtaId ;  /* 0x00000000000479c3 */ /* 0x000e700000008800 */
[----:B------:R-:W-:Y:S01]  /*5ab0*/  BAR.SYNC.DEFER_BLOCKING 0x6, 0xa0 ;  /* 0x0182800000007b1d */ /* 0x000fe20000010000 */
[C---:B------:R-:W-:Y:S01]  /*5ac0*/  IMAD.SHL.U32 R7, R95.reuse, 0x40, RZ ;  /* 0x000000405f077824 */ /* 0x040fe200078e00ff */
[C---:B------:R-:W-:Y:S01]  /*5ad0*/  LOP3.LUT R97, R95.reuse, 0x60, RZ, 0xc0, !PT ;  /* 0x000000605f617812 */ /* 0x040fe200078ec0ff */
[----:B------:R-:W-:-:S02]  /*5ae0*/  IMAD.SHL.U32 R4, R95, 0x20, RZ ;  /* 0x000000205f047824 */ /* 0x000fc400078e00ff */
[----:B------:R-:W-:Y:S02]  /*5af0*/  HFMA2 R36, -RZ, RZ, 0, 0 ;  /* 0x00000000ff247431 */ /* 0x000fe400000001ff */
[----:B------:R-:W-:Y:S01]  /*5b00*/  IMAD.SHL.U32 R6, R95, 0x2, RZ ;  /* 0x000000025f067824 */ /* 0x000fe200078e00ff */
[----:B------:R-:W-:Y:S01]  /*5b10*/  UMOV UR44, 0x400 ;  /* 0x00000400002c7882 */ /* 0x000fe20000000000 */
[----:B------:R-:W2:Y:S01]  /*5b20*/  LDC.64 R82, c[0x0][0x8b0] ;  /* 0x00022c00ff527b82 */ /* 0x000ea20000000a00 */
[----:B------:R-:W-:Y:S01]  /*5b30*/  LOP3.LUT R5, R7, 0x180, RZ, 0xc0, !PT ;  /* 0x0000018007057812 */ /* 0x000fe200078ec0ff */
[----:B------:R-:W-:Y:S01]  /*5b40*/  IMAD.U32 R37, R95, 0x10000, RZ ;  /* 0x000100005f257824 */ /* 0x000fe200078e00ff */
[----:B------:R-:W-:Y:S01]  /*5b50*/  LOP3.LUT R4, R4, 0xc00, RZ, 0xc0, !PT ;  /* 0x00000c0004047812 */ /* 0x000fe200078ec0ff */
[----:B------:R-:W-:Y:S01]  /*5b60*/  IMAD.MOV.U32 R94, RZ, RZ, RZ ;  /* 0x000000ffff5e7224 */ /* 0x000fe200078e00ff */
[----:B------:R-:W-:Y:S01]  /*5b70*/  LOP3.LUT R6, R5, 0x20, R6, 0xf8, !PT ;  /* 0x0000002005067812 */ /* 0x000fe200078ef806 */
[----:B------:R-:W-:Y:S01]  /*5b80*/  IMAD.SHL.U32 R5, R95, 0x8, RZ ;  /* 0x000000085f057824 */ /* 0x000fe200078e00ff */
[----:B------:R-:W-:Y:S01]  /*5b90*/  LOP3.LUT R4, R4, 0x40, R7, 0xf8, !PT ;  /* 0x0000004004047812 */ /* 0x000fe200078ef807 */
[----:B------:R-:W3:Y:S01]  /*5ba0*/  LDC.64 R80, c[0x0][0x8a8] ;  /* 0x00022a00ff507b82 */ /* 0x000ee20000000a00 */
[----:B------:R-:W-:Y:S01]  /*5bb0*/  LOP3.LUT R37, R37, 0x600000, RZ, 0xc0, !PT ;  /* 0x0060000025257812 */ /* 0x000fe200078ec0ff */
[----:B------:R-:W-:Y:S01]  /*5bc0*/  IMAD.MOV.U32 R89, RZ, RZ, RZ ;  /* 0x000000ffff597224 */ /* 0x000fe200078e00ff */
[----:B------:R-:W-:-:S02]  /*5bd0*/  LOP3.LUT R95, R95, 0x2, RZ, 0xc0, !PT ;  /* 0x000000025f5f7812 */ /* 0x000fc400078ec0ff */
[----:B------:R-:W-:Y:S02]  /*5be0*/  CS2R R92, SRZ ;  /* 0x00000000005c7805 */ /* 0x000fe4000001ff00 */
[----:B------:R-:W-:Y:S01]  /*5bf0*/  LOP3.LUT R5, R6, 0x30, R5, 0x78, !PT ;  /* 0x0000003006057812 */ /* 0x000fe200078e7805 */
[----:B------:R-:W4:Y:S01]  /*5c00*/  LDCU UR57, c[0x0][0x370] ;  /* 0x00006e00ff3977ac */ /* 0x000f220008000800 */
[----:B------:R-:W-:Y:S01]  /*5c10*/  LOP3.LUT R4, R4, 0x200, R7, 0xf8, !PT ;  /* 0x0000020004047812 */ /* 0x000fe200078ef807 */
[----:B------:R-:W-:Y:S01]  /*5c20*/  IMAD.MOV R90, RZ, RZ, -R95 ;  /* 0x000000ffff5a7224 */ /* 0x000fe200078e0a5f */
[----:B------:R-:W-:Y:S01]  /*5c30*/  MOV R91, RZ ;  /* 0x000000ff005b7202 */ /* 0x000fe20000000f00 */
[----:B-1----:R-:W-:Y:S01]  /*5c40*/  ULEA UR44, UR4, UR44, 0x18 ;  /* 0x0000002c042c7291 */ /* 0x002fe2000f8ec0ff */
[----:B------:R-:W-:Y:S01]  /*5c50*/  LOP3.LUT R84, R4, R5, RZ, 0xfc, !PT ;  /* 0x0000000504547212 */ /* 0x000fe200078efcff */
[----:B------:R-:W1:Y:S02]  /*5c60*/  LDCU.64 UR62, c[0x0][0x348] ;  /* 0x00006900ff3e77ac */ /* 0x000e640008000a00 */
[----:B------:R-:W-:-:S02]  /*5c70*/  UIADD3 UR4, UPT, UPT, UR44, 0x4400, URZ ;  /* 0x000044002c047890 */ /* 0x000fc4000fffe0ff */
[----:B------:R-:W-:-:S03]  /*5c80*/  UIADD3 UR5, UPT, UPT, UR44, 0x400, URZ ;  /* 0x000004002c057890 */ /* 0x000fc6000fffe0ff */
[----:B------:R-:W4:Y:S01]  /*5c90*/  LDS R0, [UR44+0x240] ;  /* 0x0002402cff007984 */ /* 0x000f220008000800 */
[----:B------:R-:W1:Y:S01]  /*5ca0*/  LDCU UR43, c[0x0][0xb0c] ;  /* 0x00016180ff2b77ac */ /* 0x000e620008000800 */
[----:B------:R-:W-:Y:S02]  /*5cb0*/  IMAD.U32 R96, RZ, RZ, UR4 ;  /* 0x00000004ff607e24 */ /* 0x000fe4000f8e00ff */
[----:B------:R-:W-:Y:S01]  /*5cc0*/  IMAD.U32 R98, RZ, RZ, UR5 ;  /* 0x00000005ff627e24 */ /* 0x000fe2000f8e00ff */
[----:B------:R-:W1:Y:S01]  /*5cd0*/  LDCU UR39, c[0x0][0xb30] ;  /* 0x00016600ff2777ac */ /* 0x000e620008000800 */
[----:B------:R-:W1:Y:S01]  /*5ce0*/  LDCU.64 UR46, c[0x0][0x888] ;  /* 0x00011100ff2e77ac */ /* 0x000e620008000a00 */
[----:B------:R-:W1:Y:S01]  /*5cf0*/  LDCU.64 UR40, c[0x0][0xb28] ;  /* 0x00016500ff2877ac */ /* 0x000e620008000a00 */
[----:B------:R-:W1:Y:S01]  /*5d00*/  LDCU.64 UR60, c[0x0][0x890] ;  /* 0x00011200ff3c77ac */ /* 0x000e620008000a00 */
[----:B------:R-:W1:Y:S01]  /*5d10*/  LDCU.128 UR52, c[0x0][0xb10] ;  /* 0x00016200ff3477ac */ /* 0x000e620008000c00 */
[----:B------:R-:W1:Y:S02]  /*5d20*/  LDCU UR56, c[0x0][0x374] ;  /* 0x00006e80ff3877ac */ /* 0x000e640008000800 */
[----:B-1234-:R-:W-:-:S07]  /*5d30*/  IMAD.IADD R37, R0, 0x1, R37 ;  /* 0x0000000100257824 */ /* 0x01efce00078e0225 */
.L_x_148:
[C---:B------:R-:W-:Y:S02]  /*5d40*/  LEA R3, R89.reuse, UR44, 0x3 ;  /* 0x0000002c59037c11 */ /* 0x040fe4000f8e18ff */
[----:B------:R-:W-:Y:S02]  /*5d50*/  SHF.L.U32 R0, R92, 0x1f, RZ ;  /* 0x0000001f5c007819 */ /* 0x000fe400000006ff */
[----:B------:R-:W-:Y:S02]  /*5d60*/  LEA R5, R89, UR44, 0x4 ;  /* 0x0000002c59057c11 */ /* 0x000fe4000f8e20ff */
[----:B-1----:R-:W1:Y:S02]  /*5d70*/  SYNCS.PHASECHK.TRANS64.TRYWAIT P0, [R3+URZ+0x190], R0 ;  /* 0x00019000030075a7 */ /* 0x002e6400080011ff */
[----:B-1----:R-:W-:Y:S05]  /*5d80*/  @!P0 BRA `(.L_x_107) ;  /* 0x0000005400008947 */ /* 0x002fea0003800000 */
.L_x_224:
[----:B------:R-:W2:Y:S01]  /*5d90*/  LDS.128 R4, [R5+0x220] ;  /* 0x0002200005047984 */ /* 0x000ea20000000c00 */
[----:B------:R-:W-:Y:S01]  /*5da0*/  UISETP.GE.AND UP0, UPT, UR42, 0x1, UPT ;  /* 0x000000012a00788c */ /* 0x000fe2000bf06270 */
[----:B------:R-:W-:Y:S01]  /*5db0*/  @!PT LDS RZ, [RZ] ;  /* 0x00000000fffff984 */ /* 0x000fe20000000800 */
[----:B------:R-:W-:Y:S01]  /*5dc0*/  @!PT LDS RZ, [RZ] ;  /* 0x00000000fffff984 */ /* 0x000fe20000000800 */
[----:B------:R-:W-:Y:S01]  /*5dd0*/  @!PT LDS RZ, [RZ] ;  /* 0x00000000fffff984 */ /* 0x000fe20000000800 */
[----:B------:R-:W-:Y:S01]  /*5de0*/  @!PT LDS RZ, [RZ] ;  /* 0x00000000fffff984 */ /* 0x000fe20000000800 */
[----:B------:R3:W-:Y:S06]  /*5df0*/  MEMBAR.ALL.CTA ;  /* 0x0000000000007992 */ /* 0x0007ec0000008000 */
[----:B---3--:R-:W3:Y:S01]  /*5e00*/  FENCE.VIEW.ASYNC.S ;  /* 0x00000000000073c6 */ /* 0x008ee20000000000 */
[----:B--2---:R-:W-:Y:S11]  /*5e10*/  LOP3.LUT P0, RZ, R6, 0x1, RZ, 0xc0, !PT ;  /* 0x0000000106ff7812 */ /* 0x004ff6000780c0ff */
[----:B------:R-:W-:Y:S02]  /*5e20*/  @!UPT UIADD3 URZ, UPT, UPT, URZ, URZ, URZ ;  /* 0x000000fffffff290 */ /* 0x000fe4000fffe0ff */
[----:B---3--:R-:W-:Y:S01]  /*5e30*/  VOTEU.ANY UP1, P0 ;  /* 0x0000000000ff7886 */ /* 0x008fe20000020100 */
[----:B------:R-:W-:Y:S01]  /*5e40*/  PLOP3.LUT P0, PT, PT, PT, UP1, 0x80, 0x8 ;  /* 0x000000000008781c */ /* 0x000fe20003f0f018 */
[----:B------:R-:W-:Y:S11]  /*5e50*/  UP2UR UR45, UPR, URZ, 0x2 ;  /* 0x00000002ff2d7883 */ /* 0x000ff60008000000 */
[----:B------:R-:W-:Y:S01]  /*5e60*/  @!UPT UIADD3 URZ, UPT, UPT, URZ, URZ, URZ ;  /* 0x000000fffffff290 */ /* 0x000fe2000fffe0ff */
[----:B-1----:R-:W-:Y:S02]  /*5e70*/  @P0 SHF.R.U32.HI R0, RZ, 0x10, R5 ;  /* 0x00000010ff000819 */ /* 0x002fe40000011605 */
        /* <DEDUP_REMOVED lines=12> */
[----:B------:R-:W2:Y:S01]  /*5f40*/  LDCU UR12, c[0x0][0xb20] ;  /* 0x00016400ff0c77ac */ /* 0x000ea20008000800 */
[----:B------:R-:W-:Y:S02]  /*5f50*/  UIMAD.WIDE.U32 UR4, UR56, UR55, URZ ;  /* 0x00000037380472a5 */ /* 0x000fe4000f8e00ff */
[----:B------:R-:W-:Y:S02]  /*5f60*/  UIMAD.WIDE.U32 UR6, UR57, UR52, URZ ;  /* 0x00000034390672a5 */ /* 0x000fe4000f8e00ff */
[----:B------:R-:W-:Y:S02]  /*5f70*/  UISETP.NE.AND UP0, UPT, UR54, 0x1, UPT ;  /* 0x000000013600788c */ /* 0x000fe4000bf05270 */
[----:B------:R-:W-:Y:S02]  /*5f80*/  UIMAD.WIDE.U32 UR8, UR37, UR55, URZ ;  /* 0x00000037250872a5 */ /* 0x000fe4000f8e00ff */
[----:B------:R-:W-:Y:S02]  /*5f90*/  UIMAD.WIDE.U32 UR10, UR38, UR52, URZ ;  /* 0x00000034260a72a5 */ /* 0x000fe4000f8e00ff */
[----:B------:R-:W-:Y:S02]  /*5fa0*/  UISETP.NE.AND UP1, UPT, UR43, 0x1, UPT ;  /* 0x000000012b00788c */ /* 0x000fe4000bf25270 */
[----:B------:R-:W-:Y:S01]  /*5fb0*/  UISETP.NE.AND UP2, UPT, UR42, 0x1, UPT ;  /* 0x000000012a00788c */ /* 0x000fe2000bf45270 */
[----:B------:R-:W-:Y:S02]  /*5fc0*/  UMOV UR4, UR5 ;  /* 0x0000000500047c82 */ /* 0x000fe40008000000 */
[----:B--2---:R-:W-:Y:S03]  /*5fd0*/  USHF.R.U32.HI UR5, URZ, UR12, UR4 ;  /* 0x0000000cff057299 */ /* 0x004fe60008011604 */
[----:B------:R-:W-:Y:S02]  /*5fe0*/  UMOV UR4, UR7 ;  /* 0x0000000700047c82 */ /* 0x000fe40008000000 */
[----:B------:R-:W-:Y:S02]  /*5ff0*/  USHF.R.U32.HI UR7, URZ, UR53, UR4 ;  /* 0x00000035ff077299 */ /* 0x000fe40008011604 */
[----:B------:R-:W-:Y:S02]  /*6000*/  USEL UR4, UR56, UR5, !UP0 ;  /* 0x0000000538047287 */ /* 0x000fe4000c000000 */
[----:B------:R-:W-:Y:S01]  /*6010*/  USEL UR7, UR57, UR7, !UP1 ;  /* 0x0000000739077287 */ /* 0x000fe2000c800000 */
[----:B------:R-:W-:Y:S01]  /*6020*/  UMOV UR5, UR9 ;  /* 0x0000000900057c82 */ /* 0x000fe20008000000 */
[----:B------:R-:W-:Y:S02]  /*6030*/  UIMAD.WIDE.U32 UR8, UR4, UR40, URZ ;  /* 0x00000028040872a5 */ /* 0x000fe4000f8e00ff */
[----:B------:R-:W-:Y:S03]  /*6040*/  USHF.R.U32.HI UR6, URZ, UR12, UR5 ;  /* 0x0000000cff067299 */ /* 0x000fe60008011605 */
[----:B------:R-:W-:Y:S01]  /*6050*/  UMOV UR5, UR11 ;  /* 0x0000000b00057c82 */ /* 0x000fe20008000000 */
[----:B------:R-:W-:Y:S02]  /*6060*/  UIMAD.WIDE.U32 UR10, UR7, UR40, URZ ;  /* 0x00000028070a72a5 */ /* 0x000fe4000f8e00ff */
[----:B------:R-:W-:Y:S02]  /*6070*/  USHF.R.U32.HI UR12, URZ, UR53, UR5 ;  /* 0x00000035ff0c7299 */ /* 0x000fe40008011605 */
[----:B------:R-:W-:Y:S01]  /*6080*/  USEL UR6, UR37, UR6, !UP0 ;  /* 0x0000000625067287 */ /* 0x000fe2000c000000 */
[----:B------:R-:W-:Y:S02]  /*6090*/  UMOV UR5, UR9 ;  /* 0x0000000900057c82 */ /* 0x000fe40008000000 */
[----:B------:R-:W-:Y:S01]  /*60a0*/  UMOV UR10, UR11 ;  /* 0x0000000b000a7c82 */ /* 0x000fe20008000000 */
[----:B------:R-:W-:Y:S02]  /*60b0*/  @UP2 USHF.R.U32.HI UR4, URZ, UR41, UR5 ;  /* 0x00000029ff042299 */ /* 0x000fe40008011605 */
[----:B------:R-:W-:Y:S02]  /*60c0*/  @UP2 USHF.R.U32.HI UR7, URZ, UR41, UR10 ;  /* 0x00000029ff072299 */ /* 0x000fe4000801160a */
[----:B------:R-:W-:Y:S02]  /*60d0*/  UIMAD UR4, UR42, UR4, URZ ;  /* 0x000000042a0472a4 */ /* 0x000fe4000f8e02ff */
[----:B------:R-:W-:Y:S02]  /*60e0*/  UIMAD.WIDE.U32 UR10, UR6, UR40, URZ ;  /* 0x00000028060a72a5 */ /* 0x000fe4000f8e00ff */
[----:B------:R-:W-:Y:S02]  /*60f0*/  USEL UR5, UR38, UR12, !UP1 ;  /* 0x0000000c26057287 */ /* 0x000fe4000c800000 */
[----:B------:R-:W-:Y:S02]  /*6100*/  UIMAD UR8, UR42, UR7, URZ ;  /* 0x000000072a0872a4 */ /* 0x000fe4000f8e02ff */
[----:B------:R-:W-:Y:S03]  /*6110*/  UISETP.GE.AND UP0, UPT, UR6, UR4, UPT ;  /* 0x000000040600728c */ /* 0x000fe6000bf06270 */
[----:B------:R-:W-:Y:S01]  /*6120*/  UMOV UR4, UR11 ;  /* 0x0000000b00047c82 */ /* 0x000fe20008000000 */
[----:B------:R-:W-:Y:S02]  /*6130*/  UISETP.GE.OR UP0, UPT, UR5, UR8, UP0 ;  /* 0x000000080500728c */ /* 0x000fe40008706670 */
[----:B------:R-:W-:Y:S02]  /*6140*/  USHF.R.U32.HI UR4, URZ, UR41, UR4 ;  /* 0x00000029ff047299 */ /* 0x000fe40008011604 */
[----:B------:R-:W-:Y:S02]  /*6150*/  UIMAD.WIDE.U32 UR8, UR5, UR40, URZ ;  /* 0x00000028050872a5 */ /* 0x000fe4000f8e00ff */
[----:B------:R-:W-:Y:S02]  /*6160*/  USEL UR11, UR6, UR4, !UP2 ;  /* 0x00000004060b7287 */ /* 0x000fe4000d000000 */
[----:B------:R-:W-:Y:S02]  /*6170*/  UIADD3 UR8, UPT, UPT, -UR5, URZ, URZ ;  /* 0x000000ff05087290 */ /* 0x000fe4000fffe1ff */
[----:B------:R-:W-:Y:S01]  /*6180*/  UIADD3 UR10, UPT, UPT, -UR11, URZ, URZ ;  /* 0x000000ff0b0a7290 */ /* 0x000fe2000fffe1ff */
[----:B------:R-:W-:Y:S01]  /*6190*/  @!UP0 UMOV UR4, UR9 ;  /* 0x0000000900048c82 */ /* 0x000fe20008000000 */
[----:B------:R-:W-:Y:S02]  /*61a0*/  UIADD3 UR9, UPT, UPT, -UR6, URZ, URZ ;  /* 0x000000ff06097290 */ /* 0x000fe4000fffe1ff */
[----:B------:R-:W-:Y:S02]  /*61b0*/  @!UP0 USHF.R.U32.HI UR4, URZ, UR41, UR4 ;  /* 0x00000029ff048299 */ /* 0x000fe40008011604 */
[----:B------:R-:W-:Y:S02]  /*61c0*/  UIMAD UR10, UR42, UR10, UR6 ;  /* 0x0000000a2a0a72a4 */ /* 0x000fe4000f8e0206 */
[----:B------:R-:W-:Y:S04]  /*61d0*/  @!UP0 USEL UR4, UR5, UR4, !UP2 ;  /* 0x0000000405048287 */ /* 0x000fe8000d000000 */
[----:B------:R-:W-:Y:S02]  /*61e0*/  @!UP0 UIMAD UR10, UR7, UR10, UR4 ;  /* 0x0000000a070a82a4 */ /* 0x000fe4000f8e0204 */
[----:B------:R-:W-:Y:S02]  /*61f0*/  @!UP0 UIADD3 UR11, UPT, UPT, UR11, -UR4, URZ ;  /* 0x800000040b0b8290 */ /* 0x000fe4000fffe0ff */
[----:B------:R-:W-:Y:S02]  /*6200*/  UIMAD UR7, UR43, UR8, UR38 ;  /* 0x000000082b0772a4 */ /* 0x000fe4000f8e0226 */
[----:B------:R-:W-:Y:S02]  /*6210*/  @!UP0 UIMAD UR6, UR11, UR42, UR5 ;  /* 0x0000002a0b0682a4 */ /* 0x000fe4000f8e0205 */
[----:B------:R-:W-:Y:S01]  /*6220*/  UIMAD UR4, UR54, UR9, UR37 ;  /* 0x00000009360472a4 */ /* 0x000fe2000f8e0225 */
[----:B------:R-:W-:Y:S02]  /*6230*/  @!UP0 UMOV UR5, UR10 ;  /* 0x0000000a00058c82 */ /* 0x000fe40008000000 */
[----:B------:R-:W-:Y:S02]  /*6240*/  UIMAD UR38, UR5, UR43, UR7 ;  /* 0x0000002b052672a4 */ /* 0x000fe4000f8e0207 */
[----:B------:R-:W-:Y:S11]  /*6250*/  UIMAD UR37, UR6, UR54, UR4 ;  /* 0x00000036062572a4 */ /* 0x000ff6000f8e0204 */
[----:B------:R-:W-:Y:S01]  /*6260*/  @!UPT UIADD3 URZ, UPT, UPT, URZ, URZ, URZ ;  /* 0x000000fffffff290 */ /* 0x000fe2000fffe0ff */
.L_x_108:
[----:B------:R-:W-:Y:S01]  /*6270*/  UISETP.NE.AND UP0, UPT, UR39, 0x1, UPT ;  /* 0x000000012700788c */ /* 0x000fe2000bf05270 */
[----:B------:R-:W-:Y:S01]  /*6280*/  IADD3 R89, PT, PT, R89, 0x1, RZ ;  /* 0x0000000159597810 */ /* 0x000fe20007ffe0ff */
[----:B------:R-:W-:Y:S02]  /*6290*/  UIADD3 UR11, UPT, UPT, UR44, 0x400, URZ ;  /* 0x000004002c0b7890 */ /* 0x000fe4000fffe0ff */
[----:B------:R-:W-:Y:S02]  /*62a0*/  USHF.L.U32 UR50, UR30, 0x6, URZ ;  /* 0x000000061e327899 */ /* 0x000fe400080006ff */
[----:B------:R-:W-:Y:S05]  /*62b0*/  USHF.L.U32 UR49, UR31, 0x8, URZ ;  /* 0x000000081f317899 */ /* 0x000fea00080006ff */
[----:B------:R-:W2:Y:S01]  /*62c0*/  @!UP0 LDCU.128 UR12, c[0x0][0xb10] ;  /* 0x00016200ff0c87ac */ /* 0x000ea20008000c00 */
[----:B------:R-:W3:Y:S01]  /*62d0*/  @!UP0 LDCU UR5, c[0x0][0xb0c] ;  /* 0x00016180ff0587ac */ /* 0x000ee20008000800 */
[----:B------:R-:W4:Y:S01]  /*62e0*/  @!UP0 LDCU UR10, c[0x0][0xb20] ;  /* 0x00016400ff0a87ac */ /* 0x000f220008000800 */
[----:B--2---:R-:W-:Y:S02]  /*62f0*/  UIMAD.WIDE.U32 UR8, UR38, UR12, URZ ;  /* 0x0000000c260872a5 */ /* 0x004fe4000f8e00ff */
[----:B------:R-:W-:Y:S02]  /*6300*/  UIMAD.WIDE.U32 UR6, UR37, UR15, URZ ;  /* 0x0000000f250672a5 */ /* 0x000fe4000f8e00ff */
[----:B------:R-:W-:Y:S03]  /*6310*/  @!UP0 UISETP.NE.AND UP1, UPT, UR14, 0x1, UPT ;  /* 0x000000010e00888c */ /* 0x000fe6000bf25270 */
[----:B------:R-:W-:Y:S01]  /*6320*/  @!UP0 UMOV UR4, UR9 ;  /* 0x0000000900048c82 */ /* 0x000fe20008000000 */
[----:B---3--:R-:W-:Y:S02]  /*6330*/  @!UP0 UISETP.NE.AND UP2, UPT, UR5, 0x1, UPT ;  /* 0x000000010500888c */ /* 0x008fe4000bf45270 */
[----:B------:R-:W-:Y:S01]  /*6340*/  @!UP0 USHF.R.U32.HI UR4, URZ, UR13, UR4 ;  /* 0x0000000dff048299 */ /* 0x000fe20008011604 */
[----:B------:R-:W-:Y:S02]  /*6350*/  @!UP0 UMOV UR6, UR7 ;  /* 0x0000000700068c82 */ /* 0x000fe40008000000 */
[----:B----4-:R-:W-:Y:S02]  /*6360*/  @!UP0 USHF.R.U32.HI UR6, URZ, UR10, UR6 ;  /* 0x0000000aff068299 */ /* 0x010fe40008011606 */
[----:B------:R-:W-:Y:S02]  /*6370*/  @!UP0 USEL UR7, UR38, UR4, !UP2 ;  /* 0x0000000426078287 */ /* 0x000fe4000d000000 */
[----:B------:R-:W-:Y:S04]  /*6380*/  @!UP0 USEL UR6, UR37, UR6, !UP1 ;  /* 0x0000000625068287 */ /* 0x000fe8000c800000 */
[----:B------:R-:W-:Y:S02]  /*6390*/  @!UP0 UIADD3 UR4, UPT, UPT, -UR7, UR6, URZ ;  /* 0x0000000607048290 */ /* 0x000fe4000fffe1ff */
[----:B------:R-:W-:Y:S02]  /*63a0*/  @!UP0 UIADD3 UR6, UPT, UPT, UR7, -UR6, URZ ;  /* 0x8000000607068290 */ /* 0x000fe4000fffe0ff */
[----:B------:R-:W-:Y:S02]  /*63b0*/  @!UP0 UIMAD UR38, UR4, UR5, UR38 ;  /* 0x00000005042682a4 */ /* 0x000fe4000f8e0226 */
[----:B------:R-:W-:Y:S02]  /*63c0*/  @!UP0 UIMAD UR37, UR6, UR14, UR37 ;  /* 0x0000000e062582a4 */ /* 0x000fe4000f8e0225 */
[----:B------:R-:W-:Y:S09]  /*63d0*/  ULOP3.LUT UP0, URZ, UR11, 0x1b0, URZ, 0xc0, !UPT ;  /* 0x000001b00bff7892 */ /* 0x000ff2000f80c0ff */
[----:B------:R-:W-:Y:S05]  /*63e0*/  BRA.U !UP0, `(.L_x_109) ;  /* 0x0000000108407547 */ /* 0x000fea000b800000 */
[----:B------:R-:W2:Y:S01]  /*63f0*/  LDCU.64 UR8, c[0x4][0x88] ;  /* 0x01001100ff0877ac */ /* 0x000ea20008000a00 */
[----:B------:R-:W-:Y:S01]  /*6400*/  MOV R3, 0x0 ;  /* 0x0000000000037802 */ /* 0x000fe20000000f00 */
[----:B------:R-:W-:Y:S02]  /*6410*/  HFMA2 R12, -RZ, RZ, 0, 5.9604644775390625e-08 ;  /* 0x00000001ff0c7431 */ /* 0x000fe400000001ff */
[----:B------:R-:W-:Y:S02]  /*6420*/  IMAD.MOV.U32 R8, RZ, RZ, 0x70 ;  /* 0x00000070ff087424 */ /* 0x000fe400078e00ff */
[----:B------:R-:W-:Y:S01]  /*6430*/  IMAD.MOV.U32 R13, RZ, RZ, RZ ;  /* 0x000000ffff0d7224 */ /* 0x000fe200078e00ff */
[----:B------:R-:W3:Y:S01]  /*6440*/  LDCU.64 UR6, c[0x4][0x90] ;  /* 0x01001200ff0677ac */ /* 0x000ee20008000a00 */
[----:B------:R-:W4:Y:S01]  /*6450*/  LDC.64 R2, c[0x4][R3] ;  /* 0x0100000003027b82 */ /* 0x000f220000000a00 */
[----:B------:R-:W1:Y:S01]  /*6460*/  LDCU.64 UR4, c[0x4][0x8] ;  /* 0x01000100ff0477ac */ /* 0x000e620008000a00 */
[----:B--2---:R-:W-:Y:S01]  /*6470*/  MOV R5, UR9 ;  /* 0x0000000900057c02 */ /* 0x004fe20008000f00 */
[----:B------:R-:W-:Y:S01]  /*6480*/  IMAD.U32 R4, RZ, RZ, UR8 ;  /* 0x00000008ff047e24 */ /* 0x000fe2000f8e00ff */
[----:B---3--:R-:W-:Y:S01]  /*6490*/  MOV R7, UR7 ;  /* 0x0000000700077c02 */ /* 0x008fe20008000f00 */
[----:B------:R-:W-:Y:S01]  /*64a0*/  IMAD.U32 R6, RZ, RZ, UR6 ;  /* 0x00000006ff067e24 */ /* 0x000fe2000f8e00ff */
[----:B-1----:R-:W-:Y:S01]  /*64b0*/  MOV R11, UR5 ;  /* 0x00000005000b7c02 */ /* 0x002fe20008000f00 */
[----:B------:R-:W-:Y:S02]  /*64c0*/  IMAD.U32 R10, RZ, RZ, UR4 ;  /* 0x00000004ff0a7e24 */ /* 0x000fe4000f8e00ff */
[----:B------:R-:W-:Y:S07]  /*64d0*/  LEPC R20, `(.L_x_109) ;  /* 0x000000001014794e */ /* 0x000fee0000000000 */
[----:B----45:R-:W-:Y:S05]  /*64e0*/  CALL.ABS.NOINC R2 ;  /* 0x0000000002007343 */ /* 0x030fea0003c00000 */
.L_x_109:
[----:B------:R-:W-:Y:S01]  /*64f0*/  LOP3.LUT P0, RZ, R96, 0x1b0, RZ, 0xc0, !PT ;  /* 0x000001b060ff7812 */ /* 0x000fe2000780c0ff */
[----:B------:R-:W-:Y:S11]  /*6500*/  BSSY.RECONVERGENT B6, `(.L_x_110) ;  /* 0x0000013000067945 */ /* 0x000ff60003800200 */
[----:B------:R-:W-:Y:S01]  /*6510*/  @!UPT UIADD3 URZ, UPT, UPT, URZ, URZ, URZ ;  /* 0x000000fffffff290 */ /* 0x000fe2000fffe0ff */
[----:B------:R-:W-:Y:S05]  /*6520*/  @!P0 BRA `(.L_x_111) ;  /* 0x0000000000408947 */ /* 0x000fea0003800000 */
        /* <DEDUP_REMOVED lines=16> */
.L_x_111:
[----:B------:R-:W-:Y:S05]  /*6630*/  BSYNC.RECONVERGENT B6 ;  /* 0x0000000000067941 */ /* 0x000fea0003800200 */
.L_x_110:
[----:B------:R-:W-:Y:S01]  /*6640*/  R2UR UR4, R88 ;  /* 0x00000000580472ca */ /* 0x000fe200000e0000 */
[----:B------:R-:W-:Y:S01]  /*6650*/  UISETP.NE.U32.AND UP0, UPT, UR60, URZ, UPT ;  /* 0x000000ff3c00728c */ /* 0x000fe2000bf05070 */
[----:B------:R-:W-:Y:S02]  /*6660*/  ISETP.NE.U32.AND P4, PT, R82, RZ, PT ;  /* 0x000000ff5200720c */ /* 0x000fe40003f85070 */
[----:B------:R-:W-:Y:S01]  /*6670*/  ISETP.NE.U32.AND P2, PT, RZ, UR46, PT ;  /* 0x0000002eff007c0c */ /* 0x000fe2000bf45070 */
[----:B------:R-:W-:Y:S01]  /*6680*/  UISETP.NE.AND.EX UP1, UPT, UR61, URZ, UPT, UP0 ;  /* 0x000000ff3d00728c */ /* 0x000fe2000bf25300 */
[----:B------:R-:W-:Y:S01]  /*6690*/  ISETP.NE.AND.EX P4, PT, R83, RZ, PT, P4 ;  /* 0x000000ff5300720c */ /* 0x000fe20003f85340 */
[----:B------:R-:W-:Y:S01]  /*66a0*/  UPLOP3.LUT UP0, UPT, UPT, UPT, UPT, 0x40, 0x4 ;  /* 0x000000000004789c */ /* 0x000fe20003f0e870 */
[----:B------:R-:W-:Y:S05]  /*66b0*/  ISETP.NE.AND.EX P2, PT, RZ, UR47, PT, P2 ;  /* 0x0000002fff007c0c */ /* 0x000fea000bf45320 */
[----:B------:R-:W-:Y:S06]  /*66c0*/  UISETP.NE.AND UP2, UPT, UR4, URZ, UPT ;  /* 0x000000ff0400728c */ /* 0x000fec000bf45270 */
[----:B------:R-:W-:Y:S05]  /*66d0*/  PLOP3.LUT P1, PT, PT, PT, UP2, 0x80, 0x8 ;  /* 0x000000000008781c */ /* 0x000fea0003f2f028 */
[----:B------:R-:W-:Y:S06]  /*66e0*/  @UP2 UPLOP3.LUT UP0, UPT, UPT, UPT, UP1, 0x80, 0x8 ;  /* 0x000000000008289c */ /* 0x000fec0003f0f010 */
[----:B------:R-:W-:Y:S01]  /*66f0*/  PLOP3.LUT P0, PT, PT, PT, UP0, 0x80, 0x8 ;  /* 0x000000000008781c */ /* 0x000fe20003f0f008 */
[----:B------:R-:W-:Y:S01]  /*6700*/  @!UPT UIADD3 URZ, UPT, UPT, URZ, URZ, URZ ;  /* 0x000000fffffff290 */ /* 0x000fe2000fffe0ff */
[----:B------:R-:W-:Y:S11]  /*6710*/  BRA.U !UP1, `(.L_x_112) ;  /* 0x00000001093c7547 */ /* 0x000ff6000b800000 */
[----:B------:R-:W-:Y:S01]  /*6720*/  UISETP.NE.U32.AND UP0, UPT, UR46, URZ, UPT ;  /* 0x000000ff2e00728c */ /* 0x000fe2000bf05070 */
[----:B-1----:R-:W-:Y:S01]  /*6730*/  HFMA2 R0, -RZ, RZ, 0, 5.9604644775390625e-08 ;  /* 0x00000001ff007431 */ /* 0x002fe200000001ff */
[----:B------:R-:W1:Y:S01]  /*6740*/  LDCU.64 UR8, c[0x0][0x358] ;  /* 0x00006b00ff0877ac */ /* 0x000e620008000a00 */
[----:B------:R-:W-:Y:S01]  /*6750*/  IMAD.MOV.U32 R85, RZ, RZ, 0x1 ;  /* 0x00000001ff557424 */ /* 0x000fe200078e00ff */
[----:B------:R-:W-:Y:S06]  /*6760*/  UISETP.NE.AND.EX UP0, UPT, UR47, URZ, UPT, UP0 ;  /* 0x000000ff2f00728c */ /* 0x000fec000bf05300 */
        /* <DEDUP_REMOVED lines=9> */
[----:B--23--:R-:W-:Y:S02]  /*6800*/  @!P3 IMAD.U32 R41, RZ, RZ, UR4 ;  /* 0x00000004ff29be24 */ /* 0x00cfe4000f8e00ff */
.L_x_112:
[----:B------:R-:W-:Y:S05]  /*6810*/  @!P4 BRA `(.L_x_113) ;  /* 0x000000000024c947 */ /* 0x000fea0003800000 */
[----:B------:R-:W-:Y:S01]  /*6820*/  ISETP.NE.U32.AND P3, PT, R80, RZ, PT ;  /* 0x000000ff5000720c */ /* 0x000fe20003f65070 */
[----:B------:R-:W2:Y:S03]  /*6830*/  LDCU.64 UR4, c[0x0][0x358] ;  /* 0x00006b00ff0477ac */ /* 0x000ea60008000a00 */
[----:B------:R-:W-:Y:S11]  /*6840*/  ISETP.NE.AND.EX P3, PT, R81, RZ, PT, P3 ;  /* 0x000000ff5100720c */ /* 0x000ff60003f65330 */
[----:B------:R-:W-:Y:S02]  /*6850*/  @!UPT UIADD3 URZ, UPT, UPT, URZ, URZ, URZ ;  /* 0x000000fffffff290 */ /* 0x000fe4000fffe0ff */
[----:B------:R-:W3:Y:S01]  /*6860*/  @P3 LDC.64 R2, c[0x0][0x8a8] ;  /* 0x00022a00ff023b82 */ /* 0x000ee20000000a00 */
[----:B-1----:R-:W-:Y:S04]  /*6870*/  @P3 IMAD R0, R82, UR36, RZ ;  /* 0x0000002452003c24 */ /* 0x002fe8000f8e02ff */
[----:B---3--:R-:W-:Y:S05]  /*6880*/  @P3 IMAD.WIDE R2, R0, 0x4, R2 ;  /* 0x0000000400023825 */ /* 0x008fea00078e0202 */
[----:B--2--5:R2:W5:Y:S02]  /*6890*/  @P3 LDG.E R38, desc[UR4][R2.64] ;  /* 0x0000000402263981 */ /* 0x024564000c1e1900 */
[----:B--2---:R-:W3:Y:S02]  /*68a0*/  @!P3 LDC R38, c[0x0][0x8a0] ;  /* 0x00022800ff26bb82 */ /* 0x004ee40000000800 */
.L_x_113:
[----:B-----5:R-:W-:Y:S01]  /*68b0*/  FSETP.NEU.AND P4, PT, R41, RZ, PT ;  /* 0x000000ff2900720b */ /* 0x020fe20003f8d000 */
[----:B------:R-:W-:Y:S01]  /*68c0*/  BSSY B1, `(.L_x_114) ;  /* 0x0000042000017945 */ /* 0x000fe20003800000 */
[----:B------:R-:W-:Y:S01]  /*68d0*/  SEL R6, RZ, 0xffffffff, P2 ;  /* 0xffffffffff067807 */ /* 0x000fe20001000000 */
[----:B------:R-:W-:Y:S01]  /*68e0*/  IMAD.MOV.U32 R100, RZ, RZ, 0x1 ;  /* 0x00000001ff647424 */ /* 0x000fe200078e00ff */
[----:B------:R-:W-:Y:S02]  /*68f0*/  LOP3.LUT P3, RZ, R85, 0xff, RZ, 0xc0, !PT ;  /* 0x000000ff55ff7812 */ /* 0x000fe4000786c0ff */
[----:B------:R-:W-:Y:S02]  /*6900*/  CS2R R78, SRZ ;  /* 0x00000000004e7805 */ /* 0x000fe4000001ff00 */
[----:B------:R-:W-:Y:S02]  /*6910*/  @P1 SEL R3, RZ, 0xffffffff, P4 ;  /* 0xffffffffff031807 */ /* 0x000fe40002000000 */
[----:B------:R-:W-:Y:S02]  /*6920*/  CS2R R76, SRZ ;  /* 0x00000000004c7805 */ /* 0x000fe4000001ff00 */
[----:B------:R-:W-:Y:S02]  /*6930*/  LEA R2, R93, UR44, 0x3 ;  /* 0x0000002c5d027c11 */ /* 0x000fe4000f8e18ff */
[----:B------:R-:W-:Y:S02]  /*6940*/  CS2R R74, SRZ ;  /* 0x00000000004a7805 */ /* 0x000fe4000001ff00 */
[----:B------:R-:W-:Y:S02]  /*6950*/  @P0 SEL R3, R6, R3, !P3 ;  /* 0x0000000306030207 */ /* 0x000fe40005800000 */
[----:B------:R-:W-:Y:S02]  /*6960*/  CS2R R72, SRZ ;  /* 0x0000000000487805 */ /* 0x000fe4000001ff00 */
[----:B------:R-:W-:Y:S02]  /*6970*/  LEA R71, R36, UR44, 0x3 ;  /* 0x0000002c24477c11 */ /* 0x000fe4000f8e18ff */
[----:B------:R-:W-:Y:S02]  /*6980*/  @P1 LOP3.LUT R3, R3, 0x1, RZ, 0xc0, !PT ;  /* 0x0000000103031812 */ /* 0x000fe400078ec0ff */
[----:B------:R-:W-:Y:S02]  /*6990*/  SHF.L.U32 R4, R94, 0x1f, RZ ;  /* 0x0000001f5e047819 */ /* 0x000fe400000006ff */
[----:B------:R-:W-:Y:S02]  /*69a0*/  ISETP.NE.U32.OR P6, PT, R3, 0x1, !P1 ;  /* 0x000000010300780c */ /* 0x000fe40004fc5470 */
[----:B------:R-:W-:Y:S02]  /*69b0*/  PLOP3.LUT P2, PT, PT, PT, UP1, 0x80, 0x8 ;  /* 0x000000000008781c */ /* 0x000fe40003f4f018 */
[----:B------:R-:W-:Y:S02]  /*69c0*/  LEA.HI R39, R36, R36, RZ, 0x1 ;  /* 0x0000002424277211 */ /* 0x000fe400078f08ff */
[----:B------:R-:W-:Y:S02]  /*69d0*/  SEL R3, RZ, 0xffffffff, P4 ;  /* 0xffffffffff037807 */ /* 0x000fe40002000000 */
[----:B------:R-:W-:Y:S01]  /*69e0*/  P2R R102, PR, RZ, 0x40 ;  /* 0x00000040ff667803 */ /* 0x000fe20000000000 */
[C---:B-1----:R-:W-:Y:S01]  /*69f0*/  IMAD.SHL.U32 R0, R39.reuse, 0x80, RZ ;  /* 0x0000008027007824 */ /* 0x042fe200078e00ff */
[----:B------:R-:W-:Y:S03]  /*6a00*/  LOP3.LUT R39, R39, 0xffe, RZ, 0xc0, !PT ;  /* 0x00000ffe27277812 */ /* 0x000fe600078ec0ff */
[----:B------:R-:W-:Y:S02]  /*6a10*/  @P6 SHF.L.U32 R5, R91, 0x1f, RZ ;  /* 0x0000001f5b056819 */ /* 0x000fe400000006ff */
[----:B------:R-:W-:Y:S01]  /*6a20*/  @P2 SEL R3, R6, R3, !P3 ;  /* 0x0000000306032207 */ /* 0x000fe20005800000 */
[----:B------:R-:W-:Y:S01]  /*6a30*/  IMAD.IADD R39, R36, 0x1, -R39 ;  /* 0x0000000124277824 */ /* 0x000fe200078e0a27 */
[----:B------:R-:W1:Y:S01]  /*6a40*/  @P6 SYNCS.PHASECHK.TRANS64.TRYWAIT P1, [R2+URZ+0x140], R5 ;  /* 0x00014005020065a7 */ /* 0x000e6200080211ff */
[----:B------:R-:W-:Y:S02]  /*6a50*/  LOP3.LUT R0, R0, 0xffffff00, RZ, 0xc0, !PT ;  /* 0xffffff0000007812 */ /* 0x000fe400078ec0ff */
[----:B------:R-:W-:Y:S03]  /*6a60*/  LOP3.LUT R3, R3, 0x1, RZ, 0xc0, !PT ;  /* 0x0000000103037812 */ /* 0x000fe600078ec0ff */
[----:B------:R-:W-:Y:S01]  /*6a70*/  IMAD.IADD R0, R37, 0x1, R0 ;  /* 0x0000000125007824 */ /* 0x000fe200078e0200 */
[----:B------:R-:W-:Y:S03]  /*6a80*/  ISETP.NE.U32.AND P5, PT, R3, 0x1, PT ;  /* 0x000000010300780c */ /* 0x000fe60003fa5070 */
[----:B------:R-:W-:Y:S01]  /*6a90*/  IMAD R39, R39, 0x100000, R0 ;  /* 0x0010000027277824 */ /* 0x000fe200078e0200 */
[----:B------:R-:W-:Y:S01]  /*6aa0*/  P2R R101, PR, RZ, 0x20 ;  /* 0x00000020ff657803 */ /* 0x000fe20000000000 */
[----:B------:R2:W4:Y:S01]  /*6ab0*/  SYNCS.PHASECHK.TRANS64.TRYWAIT P0, [R71+URZ+0x1b0], R4 ;  /* 0x0001b004470075a7 */ /* 0x00052200080011ff */
[----:B-1----:R-:W-:Y:S01]  /*6ac0*/  @P6 SEL R100, RZ, 0x1, !P1 ;  /* 0x00000001ff646807 */ /* 0x002fe20004800000 */
[----:B--2---:R-:W-:Y:S06]  /*6ad0*/  @!P6 BRA `(.L_x_115) ;  /* 0x000000000080e947 */ /* 0x004fec0003800000 */
[----:B------:R-:W-:Y:S01]  /*6ae0*/  @P5 IMAD R6, R93, 0x1000, R84 ;  /* 0x000010005d065824 */ /* 0x000fe200078e0254 */
[----:B------:R-:W1:Y:S01]  /*6af0*/  S2R R0, SR_CgaCtaId ;  /* 0x0000000000007919 */ /* 0x000e620000008800 */
[----:B------:R-:W-:Y:S01]  /*6b00*/  ISETP.NE.AND P1, PT, R100, RZ, PT ;  /* 0x000000ff6400720c */ /* 0x000fe20003f25270 */
[----:B------:R-:W-:Y:S01]  /*6b10*/  BSSY B0, `(.L_x_116) ;  /* 0x000000b000007945 */ /* 0x000fe20003800000 */
[----:B------:R-:W-:Y:S01]  /*6b20*/  @P5 VIADD R5, R6, UR44 ;  /* 0x0000002c06055c36 */ /* 0x000fe20008000000 */
[----:B------:R-:W-:Y:S02]  /*6b30*/  CS2R R74, SRZ ;  /* 0x00000000004a7805 */ /* 0x000fe4000001ff00 */
[----:B------:R-:W-:Y:S02]  /*6b40*/  CS2R R72, SRZ ;  /* 0x0000000000487805 */ /* 0x000fe4000001ff00 */
[----:B------:R-:W-:Y:S01]  /*6b50*/  CS2R R78, SRZ ;  /* 0x00000000004e7805 */ /* 0x000fe2000001ff00 */
[----:B------:R-:W-:Y:S01]  /*6b60*/  @P5 IMAD R5, R95, -0x10, R5 ;  /* 0xfffffff05f055824 */ /* 0x000fe200078e0205 */
[----:B------:R-:W-:Y:S04]  /*6b70*/  CS2R R76, SRZ ;  /* 0x00000000004c7805 */ /* 0x000fe8000001ff00 */
[----:B------:R-:W-:Y:S05]  /*6b80*/  @P1 BRA `(.L_x_117) ;  /* 0x00000000000c1947 */ /* 0x000fea0003800000 */
[----:B------:R-:W-:Y:S04]  /*6b90*/  SHF.L.U32 R3, R91, 0x1f, RZ ;  /* 0x0000001f5b037819 */ /* 0x000fe800000006ff */
[----:B------:R-:W2:Y:S02]  /*6ba0*/  SYNCS.PHASECHK.TRANS64.TRYWAIT P1, [R2+URZ+0x140], R3 ;  /* 0x00014003020075a7 */ /* 0x000ea400080211ff */
[----:B--2---:R-:W-:Y:S05]  /*6bb0*/  @!P1 BRA `(.L_x_118) ;  /* 0x0000004400889947 */ /* 0x004fea0003800000 */
.L_x_117:
[----:B------:R-:W-:Y:S05]  /*6bc0*/  BSYNC B0 ;  /* 0x0000000000007941 */ /* 0x000fea0003800000 */
.L_x_116:
[----:B------:R-:W-:Y:S01]  /*6bd0*/  ISETP.NE.AND P1, PT, R101, RZ, PT ;  /* 0x000000ff6500720c */ /* 0x000fe20003f25270 */
[----:B--2---:R-:W-:Y:S02]  /*6be0*/  VIADD R3, R2, 0x160 ;  /* 0x0000016002037836 */ /* 0x004fe40000000000 */
[----:B------:R-:W-:Y:S03]  /*6bf0*/  VIADD R93, R93, 0x1 ;  /* 0x000000015d5d7836 */ /* 0x000fe60000000000 */
[----:B-1----:R-:W-:Y:S07]  /*6c00*/  PRMT R0, R0, 0x654, R3 ;  /* 0x0000065400007816 */ /* 0x002fee0000000003 */
[----:B------:R1:W2:Y:S04]  /*6c10*/  @P1 LDS.128 R72, [R6+UR44+0x400] ;  /* 0x0004002c06481984 */ /* 0x0002a80008000c00 */
[----:B------:R1:W1:Y:S01]  /*6c20*/  @P1 LDS.128 R76, [R5+0x410] ;  /* 0x00041000054c1984 */ /* 0x0002620000000c00 */
[C---:B------:R-:W-:Y:S01]  /*6c30*/  ISETP.NE.AND P1, PT, R93.reuse, 0x4, PT ;  /* 0x000000045d00780c */ /* 0x040fe20003f25270 */
[----:B------:R-:W-:Y:S01]  /*6c40*/  @!PT LDS RZ, [RZ] ;  /* 0x00000000fffff984 */ /* 0x000fe20000000800 */
[----:B------:R-:W-:Y:S01]  /*6c50*/  @!PT LDS RZ, [RZ] ;  /* 0x00000000fffff984 */ /* 0x000fe20000000800 */
[----:B------:R-:W-:Y:S01]  /*6c60*/  @!PT LDS RZ, [RZ] ;  /* 0x00000000fffff984 */ /* 0x000fe20000000800 */
[----:B------:R-:W-:Y:S01]  /*6c70*/  @!PT LDS RZ, [RZ] ;  /* 0x00000000fffff984 */ /* 0x000fe20000000800 */
[----:B------:R5:W-:Y:S06]  /*6c80*/  MEMBAR.ALL.CTA ;  /* 0x0000000000007992 */ /* 0x000bec0000008000 */
[----:B-----5:R-:W5:Y:S01]  /*6c90*/  FENCE.VIEW.ASYNC.S ;  /* 0x00000000000073c6 */ /* 0x020f620000000000 */
[----:B------:R-:W-:Y:S01]  /*6ca0*/  SEL R93, R93, RZ, P1 ;  /* 0x000000ff5d5d7207 */ /* 0x000fe20000800000 */
[----:B-----5:R5:W-:Y:S02]  /*6cb0*/  SYNCS.ARRIVE.TRANS64.RED.A1T0 RZ, [R0+URZ], RZ ;  /* 0x000000ff00ff79a7 */ /* 0x020be400081004ff */
[----:B-----5:R-:W-:Y:S04]  /*6cc0*/  SEL R0, RZ, 0x1, P1 ;  /* 0x00000001ff007807 */ /* 0x020fe80000800000 */
[----:B--2---:R-:W-:Y:S02]  /*6cd0*/  LOP3.LUT R91, R91, R0, RZ, 0x3c, !PT ;  /* 0x000000005b5b7212 */ /* 0x004fe400078e3cff */
.L_x_115:
[----:B------:R-:W-:Y:S05]  /*6ce0*/  BSYNC B1 ;  /* 0x0000000000017941 */ /* 0x000fea0003800000 */
.L_x_114:
[----:B------:R-:W-:Y:S04]  /*6cf0*/  SHF.R.U32.HI R3, RZ, 0x15, R39 ;  /* 0x00000015ff037819 */ /* 0x000fe80000011627 */
[----:B------:R-:W-:Y:S01]  /*6d00*/  LOP3.LUT P1, RZ, R3, 0x3, R86, 0x48, !PT ;  /* 0x0000000303ff7812 */ /* 0x000fe20007824856 */
[----:B------:R-:W-:Y:S01]  /*6d10*/  @!UPT UIADD3 URZ, UPT, UPT, URZ, URZ, URZ ;  /* 0x000000fffffff290 */ /* 0x000fe2000fffe0ff */
[----:B----4-:R-:W-:Y:S11]  /*6d20*/  @P0 BRA `(.L_x_119) ;  /* 0x0000000000080947 */ /* 0x010ff60003800000 */
[----:B------:R-:W2:Y:S02]  /*6d30*/  SYNCS.PHASECHK.TRANS64.TRYWAIT P0, [R71+URZ+0x1b0], R4 ;  /* 0x0001b004470075a7 */ /* 0x000ea400080011ff */
[----:B--2---:R-:W-:Y:S05]  /*6d40*/  @!P0 BRA `(.L_x_120) ;  /* 0x0000004400388947 */ /* 0x004fea0003800000 */
.L_x_119:
[----:B------:R-:W-:Y:S05]  /*6d50*/  @!P1 BRA `(.L_x_121) ;  /* 0x0000000000409947 */ /* 0x000fea0003800000 */
[----:B------:R-:W1:Y:S01]  /*6d60*/  LDCU.64 UR8, c[0x4][0x78] ;  /* 0x01000f00ff0877ac */ /* 0x000e620008000a00 */
[----:B------:R-:W-:Y:S01]  /*6d70*/  MOV R3, 0x0 ;  /* 0x0000000000037802 */ /* 0x000fe20000000f00 */
[----:B------:R-:W-:Y:S02]  /*6d80*/  HFMA2 R12, -RZ, RZ, 0, 5.9604644775390625e-08 ;  /* 0x00000001ff0c7431 */ /* 0x000fe400000001ff */
[----:B------:R-:W-:Y:S02]  /*6d90*/  IMAD.MOV.U32 R8, RZ, RZ, 0x192 ;  /* 0x00000192ff087424 */ /* 0x000fe400078e00ff */
[----:B------:R-:W-:Y:S01]  /*6da0*/  IMAD.MOV.U32 R13, RZ, RZ, RZ ;  /* 0x000000ffff0d7224 */ /* 0x000fe200078e00ff */
[----:B------:R-:W4:Y:S01]  /*6db0*/  LDCU.64 UR6, c[0x4][0x80] ;  /* 0x01001000ff0677ac */ /* 0x000f220008000a00 */
[----:B------:R-:W3:Y:S01]  /*6dc0*/  LDC.64 R2, c[0x4][R3] ;  /* 0x0100000003027b82 */ /* 0x000ee20000000a00 */
[----:B------:R-:W5:Y:S01]  /*6dd0*/  LDCU.64 UR4, c[0x4][0x18] ;  /* 0x01000300ff0477ac */ /* 0x000f620008000a00 */
[----:B-1----:R-:W-:Y:S01]  /*6de0*/  MOV R5, UR9 ;  /* 0x0000000900057c02 */ /* 0x002fe20008000f00 */
[----:B--2---:R-:W-:Y:S01]  /*6df0*/  IMAD.U32 R4, RZ, RZ, UR8 ;  /* 0x00000008ff047e24 */ /* 0x004fe2000f8e00ff */
[----:B----4-:R-:W-:Y:S01]  /*6e00*/  MOV R7, UR7 ;  /* 0x0000000700077c02 */ /* 0x010fe20008000f00 */
[----:B------:R-:W-:Y:S01]  /*6e10*/  IMAD.U32 R6, RZ, RZ, UR6 ;  /* 0x00000006ff067e24 */ /* 0x000fe2000f8e00ff */
[----:B-----5:R-:W-:Y:S01]  /*6e20*/  MOV R11, UR5 ;  /* 0x00000005000b7c02 */ /* 0x020fe20008000f00 */
[----:B------:R-:W-:Y:S02]  /*6e30*/  IMAD.U32 R10, RZ, RZ, UR4 ;  /* 0x00000004ff0a7e24 */ /* 0x000fe4000f8e00ff */
[----:B------:R-:W-:Y:S07]  /*6e40*/  LEPC R20, `(.L_x_121) ;  /* 0x000000001014794e */ /* 0x000fee0000000000 */
[----:B---3--:R-:W-:Y:S05]  /*6e50*/  CALL.ABS.NOINC R2 ;  /* 0x0000000002007343 */ /* 0x008fea0003c00000 */
.L_x_121:
[-C--:B------:R-:W-:Y:S01]  /*6e60*/  F2FP.F16.E5M2.UNPACK_B R42, R72.reuse ;  /* 0x00000048ff2a723e */ /* 0x080fe200020004ff */
[----:B------:R-:W-:Y:S05]  /*6e70*/  WARPSYNC.ALL ;  /* 0x0000000000007948 */ /* 0x000fea0003800000 */
[----:B------:R-:W-:Y:S01]  /*6e80*/  R2UR UR4, R39 ;  /* 0x00000000270472ca */ /* 0x000fe200000e0000 */
[--C-:B------:R-:W-:Y:S01]  /*6e90*/  HADD2.F32 R40, -RZ, R42.reuse.H0_H0 ;  /* 0x2000002aff287230 */ /* 0x100fe20000004100 */
[----:B------:R-:W-:Y:S01]  /*6ea0*/  F2FP.F16.E5M2.UNPACK_B R43, R72.H1 ;  /* 0x00000048ff2b723e */ /* 0x000fe200030004ff */
[----:B------:R-:W-:Y:S01]  /*6eb0*/  HADD2.F32 R42, -RZ, R42.H1_H1 ;  /* 0x3000002aff2a7230 */ /* 0x000fe20000004100 */
[-C--:B------:R-:W-:Y:S01]  /*6ec0*/  F2FP.F16.E5M2.UNPACK_B R45, R73.reuse ;  /* 0x00000049ff2d723e */ /* 0x080fe200020004ff */
[----:B------:R-:W-:Y:S01]  /*6ed0*/  BSSY.RECONVERGENT B0, `(.L_x_122) ;  /* 0x0000099000007945 */ /* 0x000fe20003800200 */
[----:B------:R-:W-:Y:S01]  /*6ee0*/  F2FP.F16.E5M2.UNPACK_B R47, R73.H1 ;  /* 0x00000049ff2f723e */ /* 0x000fe200030004ff */
[--C-:B------:R-:W-:Y:S01]  /*6ef0*/  HADD2.F32 R44, -RZ, R43.reuse.H0_H0 ;  /* 0x2000002bff2c7230 */ /* 0x100fe20000004100 */
[-C--:B------:R-:W-:Y:S01]  /*6f00*/  F2FP.F16.E5M2.UNPACK_B R49, R74.reuse ;  /* 0x0000004aff31723e */ /* 0x080fe200020004ff */
[----:B------:R-:W-:Y:S01]  /*6f10*/  HADD2.F32 R46, -RZ, R43.H1_H1 ;  /* 0x3000002bff2e7230 */ /* 0x000fe20000004100 */
[----:B------:R-:W-:Y:S01]  /*6f20*/  F2FP.F16.E5M2.UNPACK_B R51, R74.H1 ;  /* 0x0000004aff33723e */ /* 0x000fe200030004ff */
[--C-:B------:R-:W-:Y:S01]  /*6f30*/  HADD2.F32 R43, -RZ, R45.reuse.H0_H0 ;  /* 0x2000002dff2b7230 */ /* 0x100fe20000004100 */
[-C--:B------:R-:W-:Y:S01]  /*6f40*/  F2FP.F16.E5M2.UNPACK_B R53, R75.reuse ;  /* 0x0000004bff35723e */ /* 0x080fe200020004ff */
[----:B-12---:R-:W-:Y:S01]  /*6f50*/  LDTM.16dp32bit_t0_t15.x32 R4, tmem[UR4] ;  /* 0x00000004000479ee */ /* 0x006fe20008a80000 */
[----:B------:R-:W3:Y:S01]  /*6f60*/  LDTM.16dp32bit_t16_t31.x32 R4, tmem[UR4+0x20] ;  /* 0x00002004000479ee */ /* 0x000ee20008aa0000 */
[----:B------:R-:W-:Y:S01]  /*6f70*/  IADD3 R112, PT, PT, R84, UR44, RZ ;  /* 0x0000002c54707c10 */ /* 0x000fe2000fffe0ff */
[----:B------:R-:W-:Y:S01]  /*6f80*/  HADD2.F32 R48, -RZ, R45.H1_H1 ;  /* 0x3000002dff307230 */ /* 0x000fe20000004100 */
[----:B------:R-:W-:Y:S01]  /*6f90*/  SHF.L.U32 R103, R90, 0x4, RZ ;  /* 0x000000045a677819 */ /* 0x000fe200000006ff */
[----:B------:R-:W-:Y:S01]  /*6fa0*/  HADD2.F32 R52, -RZ, R49.H1_H1 ;  /* 0x30000031ff347230 */ /* 0x000fe20000004100 */
[----:B------:R-:W-:Y:S01]  /*6fb0*/  F2FP.F16.E5M2.UNPACK_B R55, R75.H1 ;  /* 0x0000004bff37723e */ /* 0x000fe200030004ff */
[----:B------:R-:W-:Y:S01]  /*6fc0*/  HADD2.F32 R56, -RZ, R53.H1_H1 ;  /* 0x30000035ff387230 */ /* 0x000fe20000004100 */
[-C--:B------:R-:W-:Y:S01]  /*6fd0*/  F2FP.F16.E5M2.UNPACK_B R57, R76.reuse ;  /* 0x0000004cff39723e */ /* 0x080fe200020004ff */
[--C-:B------:R-:W-:Y:S01]  /*6fe0*/  HADD2.F32 R45, -RZ, R47.reuse.H0_H0 ;  /* 0x2000002fff2d7230 */ /* 0x100fe20000004100 */
[----:B------:R-:W-:Y:S01]  /*6ff0*/  F2FP.F16.E5M2.UNPACK_B R59, R76.H1 ;  /* 0x0000004cff3b723e */ /* 0x000fe200030004ff */
[----:B------:R-:W-:Y:S01]  /*7000*/  HADD2.F32 R50, -RZ, R47.H1_H1 ;  /* 0x3000002fff327230 */ /* 0x000fe20000004100 */
[-C--:B------:R-:W-:Y:S01]  /*7010*/  F2FP.F16.E5M2.UNPACK_B R61, R77.reuse ;  /* 0x0000004dff3d723e */ /* 0x080fe200020004ff */
[----:B------:R-:W-:Y:S01]  /*7020*/  HADD2.F32 R47, -RZ, R49.H0_H0 ;  /* 0x20000031ff2f7230 */ /* 0x000fe20000004100 */
[----:B------:R-:W-:Y:S01]  /*7030*/  F2FP.F16.E5M2.UNPACK_B R63, R77.H1 ;  /* 0x0000004dff3f723e */ /* 0x000fe200030004ff */
[----:B------:R-:W-:Y:S01]  /*7040*/  HADD2.F32 R60, -RZ, R57.H1_H1 ;  /* 0x30000039ff3c7230 */ /* 0x000fe20000004100 */
[-C--:B------:R-:W-:Y:S01]  /*7050*/  F2FP.F16.E5M2.UNPACK_B R65, R78.reuse ;  /* 0x0000004eff41723e */ /* 0x080fe200020004ff */
[----:B------:R-:W-:Y:S01]  /*7060*/  HADD2.F32 R64, -RZ, R61.H1_H1 ;  /* 0x3000003dff407230 */ /* 0x000fe20000004100 */
[----:B------:R-:W-:Y:S01]  /*7070*/  F2FP.F16.E5M2.UNPACK_B R67, R78.H1 ;  /* 0x0000004eff43723e */ /* 0x000fe200030004ff */
[----:B------:R-:W-:Y:S01]  /*7080*/  HADD2.F32 R49, -RZ, R51.H0_H0 ;  /* 0x20000033ff317230 */ /* 0x000fe20000004100 */
[----:B------:R-:W-:Y:S01]  /*7090*/  ISETP.NE.AND P0, PT, R97, RZ, PT ;  /* 0x000000ff6100720c */ /* 0x000fe20003f05270 */
[----:B------:R-:W-:Y:S01]  /*70a0*/  HADD2.F32 R68, -RZ, R65.H1_H1 ;  /* 0x30000041ff447230 */ /* 0x000fe20000004100 */
[----:B------:R-:W-:Y:S01]  /*70b0*/  ISETP.NE.AND P6, PT, R102, RZ, PT ;  /* 0x000000ff6600720c */ /* 0x000fe20003fc5270 */
[----:B------:R-:W-:Y:S02]  /*70c0*/  HADD2.F32 R54, -RZ, R51.H1_H1 ;  /* 0x30000033ff367230 */ /* 0x000fe40000004100 */
[C---:B---3--:R-:W-:Y:S01]  /*70d0*/  FMUL R0, R38.reuse, R4 ;  /* 0x0000000426007220 */ /* 0x048fe20000400000 */
[C---:B------:R-:W-:Y:S01]  /*70e0*/  FMUL R2, R38.reuse, R5 ;  /* 0x0000000526027220 */ /* 0x040fe20000400000 */
[C---:B------:R-:W-:Y:S01]  /*70f0*/  FMUL R4, R38.reuse, R8 ;  /* 0x0000000826047220 */ /* 0x040fe20000400000 */
[C---:B------:R-:W-:Y:S01]  /*7100*/  FMUL R5, R38.reuse, R9 ;  /* 0x0000000926057220 */ /* 0x040fe20000400000 */
[C---:B------:R-:W-:Y:S01]  /*7110*/  FFMA R0, R41.reuse, R40, R0 ;  /* 0x0000002829007223 */ /* 0x040fe20000000000 */
[C---:B------:R-:W-:Y:S01]  /*7120*/  FFMA R2, R41.reuse, R42, R2 ;  /* 0x0000002a29027223 */ /* 0x040fe20000000002 */
[C---:B------:R-:W-:Y:S01]  /*7130*/  FMUL R8, R38.reuse, R12 ;  /* 0x0000000c26087220 */ /* 0x040fe20000400000 */
[C---:B------:R-:W-:Y:S01]  /*7140*/  FMUL R9, R38.reuse, R13 ;  /* 0x0000000d26097220 */ /* 0x040fe20000400000 */
[----:B------:R-:W-:Y:S02]  /*7150*/  HADD2.F32 R51, -RZ, R53.H0_H0 ;  /* 0x20000035ff337230 */ /* 0x000fe40000004100 */
[C---:B------:R-:W-:Y:S01]  /*7160*/  FMUL R12, R38.reuse, R16 ;  /* 0x00000010260c7220 */ /* 0x040fe20000400000 */
        /* <DEDUP_REMOVED lines=13> */
[C---:B------:R-:W-:Y:S01]  /*7240*/  FFMA R3, R41.reuse, R44, R3 ;  /* 0x0000002c29037223 */ /* 0x040fe20000000003 */
[----:B------:R-:W-:Y:S01]  /*7250*/  F2FP.F16.E5M2.UNPACK_B R40, R79 ;  /* 0x0000004fff28723e */ /* 0x000fe200020004ff */
[C---:B------:R-:W-:Y:S01]  /*7260*/  FFMA R7, R41.reuse, R46, R7 ;  /* 0x0000002e29077223 */ /* 0x040fe20000000007 */
[C---:B------:R-:W-:Y:S01]  /*7270*/  FFMA R4, R41.reuse, R43, R4 ;  /* 0x0000002b29047223 */ /* 0x040fe20000000004 */
[----:B------:R-:W-:Y:S01]  /*7280*/  F2FP.F16.E5M2.UNPACK_B R42, R79.H1 ;  /* 0x0000004fff2a723e */ /* 0x000fe200030004ff */
[C---:B------:R-:W-:Y:S01]  /*7290*/  FFMA R5, R41.reuse, R48, R5 ;  /* 0x0000003029057223 */ /* 0x040fe20000000005 */
[----:B------:R-:W-:Y:S01]  /*72a0*/  FFMA R6, R41, R45, R6 ;  /* 0x0000002d29067223 */ /* 0x000fe20000000006 */
[----:B------:R-:W-:Y:S01]  /*72b0*/  F2FP.SATFINITE.E5M2.F32.PACK_AB_MERGE_C R99, R7, R3, RZ ;  /* 0x000000030763723e */ /* 0x000fe200048060ff */
[C---:B------:R-:W-:Y:S01]  /*72c0*/  FFMA R11, R41.reuse, R50, R11 ;  /* 0x00000032290b7223 */ /* 0x040fe2000000000b */
[C---:B------:R-:W-:Y:S01]  /*72d0*/  FFMA R8, R41.reuse, R47, R8 ;  /* 0x0000002f29087223 */ /* 0x040fe20000000008 */
[----:B------:R-:W-:Y:S01]  /*72e0*/  FMUL R10, R38, R14 ;  /* 0x0000000e260a7220 */ /* 0x000fe20000400000 */
[----:B------:R-:W-:Y:S01]  /*72f0*/  F2FP.SATFINITE.E5M2.F32.PACK_AB_MERGE_C R104, R2, R0, R99 ;  /* 0x000000000268723e */ /* 0x000fe20004806063 */
[----:B------:R-:W-:Y:S01]  /*7300*/  FFMA R9, R41, R52, R9 ;  /* 0x0000003429097223 */ /* 0x000fe20000000009 */
[----:B------:R-:W-:Y:S01]  /*7310*/  F2FP.SATFINITE.E5M2.F32.PACK_AB_MERGE_C R105, R11, R6, RZ ;  /* 0x000000060b69723e */ /* 0x000fe200048060ff */
[----:B------:R-:W-:Y:S01]  /*7320*/  FFMA R10, R41, R49, R10 ;  /* 0x00000031290a7223 */ /* 0x000fe2000000000a */
[----:B------:R-:W-:Y:S01]  /*7330*/  IADD3 R99, PT, PT, R112, R103, RZ ;  /* 0x0000006770637210 */ /* 0x000fe20007ffe0ff */
[C---:B------:R-:W-:Y:S01]  /*7340*/  FMUL R15, R38.reuse, R15 ;  /* 0x0000000f260f7220 */ /* 0x040fe20000400000 */
[--C-:B------:R-:W-:Y:S01]  /*7350*/  HADD2.F32 R53, -RZ, R55.reuse.H0_H0 ;  /* 0x20000037ff357230 */ /* 0x100fe20000004100 */
[----:B------:R-:W-:Y:S01]  /*7360*/  F2FP.SATFINITE.E5M2.F32.PACK_AB_MERGE_C R105, R5, R4, R105 ;  /* 0x000000040569723e */ /* 0x000fe20004806069 */
[----:B------:R-:W-:Y:S02]  /*7370*/  HADD2.F32 R58, -RZ, R55.H1_H1 ;  /* 0x30000037ff3a7230 */ /* 0x000fe40000004100 */
[C---:B------:R-:W-:Y:S01]  /*7380*/  FFMA R15, R41.reuse, R54, R15 ;  /* 0x00000036290f7223 */ /* 0x040fe2000000000f */
[C---:B------:R-:W-:Y:S01]  /*7390*/  FFMA R12, R41.reuse, R51, R12 ;  /* 0x00000033290c7223 */ /* 0x040fe2000000000c */
[C---:B------:R-:W-:Y:S01]  /*73a0*/  FFMA R13, R41.reuse, R56, R13 ;  /* 0x00000038290d7223 */ /* 0x040fe2000000000d */
[----:B------:R-:W-:Y:S02]  /*73b0*/  HADD2.F32 R55, -RZ, R57.H0_H0 ;  /* 0x20000039ff377230 */ /* 0x000fe40000004100 */
[C---:B------:R-:W-:Y:S01]  /*73c0*/  FMUL R14, R38.reuse, R18 ;  /* 0x00000012260e7220 */ /* 0x040fe20000400000 */
[C---:B------:R-:W-:Y:S01]  /*73d0*/  FMUL R19, R38.reuse, R19 ;  /* 0x0000001326137220 */ /* 0x040fe20000400000 */
[--C-:B------:R-:W-:Y:S02]  /*73e0*/  HADD2.F32 R57, -RZ, R59.reuse.H0_H0 ;  /* 0x2000003bff397230 */ /* 0x100fe40000004100 */
[C---:B------:R-:W-:Y:S01]  /*73f0*/  FMUL R18, R38.reuse, R22 ;  /* 0x0000001626127220 */ /* 0x040fe20000400000 */
[C---:B------:R-:W-:Y:S01]  /*7400*/  FFMA R14, R41.reuse, R53, R14 ;  /* 0x00000035290e7223 */ /* 0x040fe2000000000e */
[----:B------:R-:W-:Y:S02]  /*7410*/  HADD2.F32 R62, -RZ, R59.H1_H1 ;  /* 0x3000003bff3e7230 */ /* 0x000fe40000004100 */
[C---:B------:R-:W-:Y:S01]  /*7420*/  FFMA R19, R41.reuse, R58, R19 ;  /* 0x0000003a29137223 */ /* 0x040fe20000000013 */
[----:B------:R-:W-:Y:S02]  /*7430*/  HADD2.F32 R59, -RZ, R61.H0_H0 ;  /* 0x2000003dff3b7230 */ /* 0x000fe40000004100 */
[C---:B------:R-:W-:Y:S01]  /*7440*/  FMUL R23, R38.reuse, R23 ;  /* 0x0000001726177220 */ /* 0x040fe20000400000 */
[C---:B------:R-:W-:Y:S01]  /*7450*/  FFMA R16, R41.reuse, R55, R16 ;  /* 0x0000003729107223 */ /* 0x040fe20000000010 */
[C---:B------:R-:W-:Y:S01]  /*7460*/  FFMA R17, R41.reuse, R60, R17 ;  /* 0x0000003c29117223 */ /* 0x040fe20000000011 */
[--C-:B------:R-:W-:Y:S02]  /*7470*/  HADD2.F32 R61, -RZ, R63.reuse.H0_H0 ;  /* 0x2000003fff3d7230 */ /* 0x100fe40000004100 */
[C---:B------:R-:W-:Y:S01]  /*7480*/  FFMA R18, R41.reuse, R57, R18 ;  /* 0x0000003929127223 */ /* 0x040fe20000000012 */
[----:B------:R-:W-:Y:S02]  /*7490*/  HADD2.F32 R66, -RZ, R63.H1_H1 ;  /* 0x3000003fff427230 */ /* 0x000fe40000004100 */
[C---:B------:R-:W-:Y:S01]  /*74a0*/  FMUL R22, R38.reuse, R26 ;  /* 0x0000001a26167220 */ /* 0x040fe20000400000 */
[----:B------:R-:W-:Y:S02]  /*74b0*/  HADD2.F32 R63, -RZ, R65.H0_H0 ;  /* 0x20000041ff3f7230 */ /* 0x000fe40000004100 */
[C---:B------:R-:W-:Y:S01]  /*74c0*/  FFMA R23, R41.reuse, R62, R23 ;  /* 0x0000003e29177223 */ /* 0x040fe20000000017 */
[C---:B------:R-:W-:Y:S01]  /*74d0*/  FMUL R27, R38.reuse, R27 ;  /* 0x0000001b261b7220 */ /* 0x040fe20000400000 */
[C---:B------:R-:W-:Y:S01]  /*74e0*/  FFMA R20, R41.reuse, R59, R20 ;  /* 0x0000003b29147223 */ /* 0x040fe20000000014 */
[C---:B------:R-:W-:Y:S01]  /*74f0*/  FFMA R21, R41.reuse, R64, R21 ;  /* 0x0000004029157223 */ /* 0x040fe20000000015 */
[--C-:B------:R-:W-:Y:S02]  /*7500*/  HADD2.F32 R65, -RZ, R67.reuse.H0_H0 ;  /* 0x20000043ff417230 */ /* 0x100fe40000004100 */
[C---:B------:R-:W-:Y:S01]  /*7510*/  FFMA R22, R41.reuse, R61, R22 ;  /* 0x0000003d29167223 */ /* 0x040fe20000000016 */
[----:B------:R-:W-:Y:S02]  /*7520*/  HADD2.F32 R70, -RZ, R67.H1_H1 ;  /* 0x30000043ff467230 */ /* 0x000fe40000004100 */
[C---:B------:R-:W-:Y:S01]  /*7530*/  FMUL R26, R38.reuse, R30 ;  /* 0x0000001e261a7220 */ /* 0x040fe20000400000 */
[--C-:B------:R-:W-:Y:S02]  /*7540*/  HADD2.F32 R67, -RZ, R40.reuse.H0_H0 ;  /* 0x20000028ff437230 */ /* 0x100fe40000004100 */
[C---:B------:R-:W-:Y:S01]  /*7550*/  FFMA R27, R41.reuse, R66, R27 ;  /* 0x00000042291b7223 */ /* 0x040fe2000000001b */
[C---:B------:R-:W-:Y:S01]  /*7560*/  FMUL R31, R38.reuse, R31 ;  /* 0x0000001f261f7220 */ /* 0x040fe20000400000 */
[C---:B------:R-:W-:Y:S01]  /*7570*/  FFMA R24, R41.reuse, R63, R24 ;  /* 0x0000003f29187223 */ /* 0x040fe20000000018 */
[----:B------:R-:W-:Y:S02]  /*7580*/  HADD2.F32 R40, -RZ, R40.H1_H1 ;  /* 0x30000028ff287230 */ /* 0x000fe40000004100 */
[C---:B------:R-:W-:Y:S01]  /*7590*/  FFMA R25, R41.reuse, R68, R25 ;  /* 0x0000004429197223 */ /* 0x040fe20000000019 */
[--C-:B------:R-:W-:Y:S02]  /*75a0*/  HADD2.F32 R69, -RZ, R42.reuse.H0_H0 ;  /* 0x2000002aff457230 */ /* 0x100fe40000004100 */
[C---:B------:R-:W-:Y:S01]  /*75b0*/  FFMA R26, R41.reuse, R65, R26 ;  /* 0x00000041291a7223 */ /* 0x040fe2000000001a */
[----:B------:R-:W-:Y:S02]  /*75c0*/  HADD2.F32 R42, -RZ, R42.H1_H1 ;  /* 0x3000002aff2a7230 */ /* 0x000fe40000004100 */
[C---:B------:R-:W-:Y:S01]  /*75d0*/  FMUL R30, R38.reuse, R34 ;  /* 0x00000022261e7220 */ /* 0x040fe20000400000 */
[----:B------:R-:W-:Y:S01]  /*75e0*/  FFMA R31, R41, R70, R31 ;  /* 0x00000046291f7223 */ /* 0x000fe2000000001f */
[----:B------:R-:W-:Y:S01]  /*75f0*/  FMUL R35, R38, R35 ;  /* 0x0000002326237220 */ /* 0x000fe20000400000 */
[----:B------:R-:W-:Y:S01]  /*7600*/  F2FP.SATFINITE.E5M2.F32.PACK_AB_MERGE_C R106, R15, R10, RZ ;  /* 0x0000000a0f6a723e */ /* 0x000fe200048060ff */
[----:B------:R-:W-:Y:S01]  /*7610*/  FFMA R28, R41, R67, R28 ;  /* 0x00000043291c7223 */ /* 0x000fe2000000001c */
[----:B------:R-:W-:Y:S01]  /*7620*/  F2FP.SATFINITE.E5M2.F32.PACK_AB_MERGE_C R107, R19, R14, RZ ;  /* 0x0000000e136b723e */ /* 0x000fe200048060ff */
[C---:B------:R-:W-:Y:S01]  /*7630*/  FFMA R29, R41.reuse, R40, R29 ;  /* 0x00000028291d7223 */ /* 0x040fe2000000001d */
[C---:B------:R-:W-:Y:S01]  /*7640*/  FFMA R30, R41.reuse, R69, R30 ;  /* 0x00000045291e7223 */ /* 0x040fe2000000001e */
[----:B------:R-:W-:Y:S01]  /*7650*/  FFMA R35, R41, R42, R35 ;  /* 0x0000002a29237223 */ /* 0x000fe20000000023 */
[----:B------:R-:W-:Y:S02]  /*7660*/  F2FP.SATFINITE.E5M2.F32.PACK_AB_MERGE_C R106, R9, R8, R106 ;  /* 0x00000008096a723e */ /* 0x000fe4000480606a */
[----:B------:R-:W-:Y:S02]  /*7670*/  F2FP.SATFINITE.E5M2.F32.PACK_AB_MERGE_C R107, R13, R12, R107 ;  /* 0x0000000c0d6b723e */ /* 0x000fe4000480606b */
[----:B------:R-:W-:Y:S02]  /*7680*/  F2FP.SATFINITE.E5M2.F32.PACK_AB_MERGE_C R108, R23, R18, RZ ;  /* 0x00000012176c723e */ /* 0x000fe400048060ff */
[----:B------:R-:W-:Y:S01]  /*7690*/  F2FP.SATFINITE.E5M2.F32.PACK_AB_MERGE_C R109, R27, R22, RZ ;  /* 0x000000161b6d723e */ /* 0x000fe200048060ff */
[----:B------:R1:W-:Y:S01]  /*76a0*/  STS.128 [R84+UR44+0x4400], R104 ;  /* 0x0044006854007988 */ /* 0x0003e20008000c2c */
[----:B------:R-:W-:Y:S02]  /*76b0*/  F2FP.SATFINITE.E5M2.F32.PACK_AB_MERGE_C R113, R31, R26, RZ ;  /* 0x0000001a1f71723e */ /* 0x000fe400048060ff */
[----:B------:R-:W-:Y:S02]  /*76c0*/  F2FP.SATFINITE.E5M2.F32.PACK_AB_MERGE_C R114, R35, R30, RZ ;  /* 0x0000001e2372723e */ /* 0x000fe400048060ff */
[----:B------:R-:W-:Y:S02]  /*76d0*/  F2FP.SATFINITE.E5M2.F32.PACK_AB_MERGE_C R108, R17, R16, R108 ;  /* 0x00000010116c723e */ /* 0x000fe4000480606c */
[----:B------:R-:W-:Y:S02]  /*76e0*/  F2FP.SATFINITE.E5M2.F32.PACK_AB_MERGE_C R109, R21, R20, R109 ;  /* 0x00000014156d723e */ /* 0x000fe4000480606d */
[----:B------:R-:W-:Y:S02]  /*76f0*/  F2FP.SATFINITE.E5M2.F32.PACK_AB_MERGE_C R110, R25, R24, R113 ;  /* 0x00000018196e723e */ /* 0x000fe40004806071 */
[----:B------:R-:W-:Y:S02]  /*7700*/  F2FP.SATFINITE.E5M2.F32.PACK_AB_MERGE_C R111, R29, R28, R114 ;  /* 0x0000001c1d6f723e */ /* 0x000fe40004806072 */
[----:B------:R-:W-:Y:S02]  /*7710*/  LEA R112, R93, UR44, 0x3 ;  /* 0x0000002c5d707c11 */ /* 0x000fe4000f8e18ff */
[----:B------:R-:W-:Y:S01]  /*7720*/  @P6 SHF.L.U32 R113, R91, 0x1f, RZ ;  /* 0x0000001f5b716819 */ /* 0x000fe200000006ff */
[----:B------:R1:W-:Y:S01]  /*7730*/  STS.128 [R99+0x4410], R108 ;  /* 0x0044106c63007388 */ /* 0x0003e20000000c00 */
[----:B------:R-:W-:Y:S01]  /*7740*/  @!PT LDS RZ, [RZ] ;  /* 0x00000000fffff984 */ /* 0x000fe20000000800 */
[----:B------:R-:W-:Y:S01]  /*7750*/  @!PT LDS RZ, [RZ] ;  /* 0x00000000fffff984 */ /* 0x000fe20000000800 */
[----:B------:R-:W-:Y:S01]  /*7760*/  @!PT LDS RZ, [RZ] ;  /* 0x00000000fffff984 */ /* 0x000fe20000000800 */
[----:B------:R-:W-:Y:S01]  /*7770*/  @!PT LDS RZ, [RZ] ;  /* 0x00000000fffff984 */ /* 0x000fe20000000800 */
[----:B------:R2:W-:Y:S07]  /*7780*/  MEMBAR.ALL.CTA ;  /* 0x0000000000007992 */ /* 0x0005ee0000008000 */
[----:B--2---:R-:W2:Y:S02]  /*7790*/  FENCE.VIEW.ASYNC.S ;  /* 0x00000000000073c6 */ /* 0x004ea40000000000 */
[----:B--2---:R-:W-:Y:S06]  /*77a0*/  BAR.SYNC.DEFER_BLOCKING 0x1, 0x80 ;  /* 0x0042000000007b1d */ /* 0x004fec0000010000 */
[----:B------:R-:W-:Y:S05]  /*77b0*/  @P0 BRA `(.L_x_123) ;  /* 0x0000000000280947 */ /* 0x000fea0003800000 */
[----:B------:R-:W-:Y:S01]  /*77c0*/  UIADD3 UR4, UPT, UPT, UR44, 0x4400, URZ ;  /* 0x000044002c047890 */ /* 0x000fe2000fffe0ff */
[----:B------:R-:W-:Y:S05]  /*77d0*/  UMOV UR51, UR36 ;  /* 0x0000002400337c82 */ /* 0x000fea0008000000 */
[----:B------:R-:W-:Y:S01]  /*77e0*/  MOV R96, UR4 ;  /* 0x0000000400607c02 */ /* 0x000fe20008000f00 */
[----:B------:R-:W-:Y:S03]  /*77f0*/  UIADD3 UR4, UP0, UPT, UR62, 0x680, URZ ;  /* 0x000006803e047890 */ /* 0x000fe6000ff1e0ff */
[----:B------:R-:W-:Y:S01]  /*7800*/  R2UR UR48, R96 ;  /* 0x00000000603072ca */ /* 0x000fe200000e0000 */
[----:B------:R-:W-:Y:S11]  /*7810*/  UIADD3.X UR5, UPT, UPT, URZ, UR63, URZ, UP0, !UPT ;  /* 0x0000003fff057290 */ /* 0x000ff600087fe4ff */
[----:B------:R-:W-:Y:S01]  /*7820*/  @!UPT UIADD3 URZ, UPT, UPT, URZ, URZ, URZ ;  /* 0x000000fffffff290 */ /* 0x000fe2000fffe0ff */
[----:B------:R2:W-:Y:S01]  /*7830*/  UTMASTG.3D [UR48], [UR4] ;  /* 0x00000030040073b5 */ /* 0x0005e20008010000 */
[----:B------:R0:W-:Y:S01]  /*7840*/  UTMACMDFLUSH ;  /* 0x00000000000079b7 */ /* 0x0001e20000000000 */
[----:B--2---:R-:W-:Y:S04]  /*7850*/  DEPBAR.LE SB0, 0x1 ;  /* 0x000080400000791a */ /* 0x004fe80000000000 */
.L_x_123:
[----:B------:R-:W-:Y:S05]  /*7860*/  BSYNC.RECONVERGENT B0 ;  /* 0x0000000000007941 */ /* 0x000fea0003800200 */
.L_x_122:
[----:B------:R-:W-:Y:S06]  /*7870*/  BAR.SYNC.DEFER_BLOCKING 0x1, 0x80 ;  /* 0x0042000000007b1d */ /* 0x000fec0000010000 */
[----:B------:R-:W2:Y:S01]  /*7880*/  @P6 SYNCS.PHASECHK.TRANS64.TRYWAIT P0, [R112+URZ+0x140], R113 ;  /* 0x00014071700065a7 */ /* 0x000ea200080011ff */
[----:B------:R-:W-:Y:S01]  /*7890*/  BSSY B1, `(.L_x_124) ;  /* 0x0000020000017945 */ /* 0x000fe20003800000 */
[----:B--2---:R-:W-:Y:S03]  /*78a0*/  @P6 SEL R100, RZ, 0x1, !P0 ;  /* 0x00000001ff646807 */ /* 0x004fe60004000000 */
[----:B------:R-:W-:Y:S05]  /*78b0*/  @!P6 BRA `(.L_x_125) ;  /* 0x000000000074e947 */ /* 0x000fea0003800000 */
[----:B------:R-:W-:Y:S01]  /*78c0*/  ISETP.NE.AND P1, PT, R101, RZ, PT ;  /* 0x000000ff6500720c */ /* 0x000fe20003f25270 */
[----:B------:R-:W2:Y:S01]  /*78d0*/  S2R R0, SR_CgaCtaId ;  /* 0x0000000000007919 */ /* 0x000ea20000008800 */
[----:B------:R-:W-:Y:S01]  /*78e0*/  ISETP.NE.AND P0, PT, R100, RZ, PT ;  /* 0x000000ff6400720c */ /* 0x000fe20003f05270 */
[----:B------:R-:W-:Y:S10]  /*78f0*/  BSSY B0, `(.L_x_126) ;  /* 0x0000008000007945 */ /* 0x000ff40003800000 */
[----:B------:R-:W-:Y:S05]  /*7900*/  @P1 IMAD R2, R93, 0x1000, R84 ;  /* 0x000010005d021824 */ /* 0x000fea00078e0254 */
[----:B------:R-:W-:Y:S05]  /*7910*/  @P1 IADD3 R4, PT, PT, R2, UR44, RZ ;  /* 0x0000002c02041c10 */ /* 0x000fea000fffe0ff */
[----:B------:R-:W-:Y:S01]  /*7920*/  @P1 IMAD.IADD R4, R4, 0x1, R103 ;  /* 0x0000000104041824 */ /* 0x000fe200078e0267 */
[----:B------:R-:W-:Y:S06]  /*7930*/  @P0 BRA `(.L_x_127) ;  /* 0x00000000000c0947 */ /* 0x000fec0003800000 */
[----:B------:R-:W-:Y:S04]  /*7940*/  SHF.L.U32 R3, R91, 0x1f, RZ ;  /* 0x0000001f5b037819 */ /* 0x000fe800000006ff */
[----:B------:R-:W3:Y:S02]  /*7950*/  SYNCS.PHASECHK.TRANS64.TRYWAIT P0, [R112+URZ+0x140], R3 ;  /* 0x00014003700075a7 */ /* 0x000ee400080011ff */
[----:B---3--:R-:W-:Y:S05]  /*7960*/  @!P0 BRA `(.L_x_128) ;  /* 0x0000003800448947 */ /* 0x008fea0003800000 */
.L_x_127:
[----:B------:R-:W-:Y:S05]  /*7970*/  BSYNC B0 ;  /* 0x0000000000007941 */ /* 0x000fea0003800000 */
.L_x_126:
[----:B------:R-:W-:Y:S01]  /*7980*/  ISETP.NE.AND P0, PT, R101, RZ, PT ;  /* 0x000000ff6500720c */ /* 0x000fe20003f05270 */
[----:B---3--:R-:W-:Y:S02]  /*7990*/  VIADD R3, R112, 0x160 ;  /* 0x0000016070037836 */ /* 0x008fe40000000000 */
[----:B------:R-:W-:Y:S03]  /*79a0*/  VIADD R93, R93, 0x1 ;  /* 0x000000015d5d7836 */ /* 0x000fe60000000000 */
[----:B--2---:R-:W-:Y:S07]  /*79b0*/  PRMT R0, R0, 0x654, R3 ;  /* 0x0000065400007816 */ /* 0x004fee0000000003 */
[----:B------:R2:W3:Y:S04]  /*79c0*/  @P0 LDS.128 R72, [R2+UR44+0x400] ;  /* 0x0004002c02480984 */ /* 0x0004e80008000c00 */
[----:B------:R2:W4:Y:S01]  /*79d0*/  @P0 LDS.128 R76, [R4+0x410] ;  /* 0x00041000044c0984 */ /* 0x0005220000000c00 */
        /* <DEDUP_REMOVED lines=10> */
[----:B--23--:R-:W-:Y:S02]  /*7a80*/  LOP3.LUT R91, R91, R0, RZ, 0x3c, !PT ;  /* 0x000000005b5b7212 */ /* 0x00cfe400078e3cff */
.L_x_125:
[----:B------:R-:W-:Y:S05]  /*7a90*/  BSYNC B1 ;  /* 0x0000000000017941 */ /* 0x000fea0003800000 */
.L_x_124:
[----:B------:R-:W-:Y:S05]  /*7aa0*/  VIADD R3, R39, 0x40 ;  /* 0x0000004027037836 */ /* 0x000fea0000000000 */
[----:B------:R-:W-:Y:S04]  /*7ab0*/  SHF.R.U32.HI R3, RZ, 0x15, R3 ;  /* 0x00000015ff037819 */ /* 0x000fe80000011603 */
[----:B------:R-:W-:Y:S11]  /*7ac0*/  LOP3.LUT P0, RZ, R3, 0x3, R86, 0x48, !PT ;  /* 0x0000000303ff7812 */ /* 0x000ff60007804856 */
[----:B------:R-:W-:Y:S02]  /*7ad0*/  @!UPT UIADD3 URZ, UPT, UPT, URZ, URZ, URZ ;  /* 0x000000fffffff290 */ /* 0x000fe4000fffe0ff */
[----:B------:R-:W-:Y:S05]  /*7ae0*/  @!P0 BRA `(.L_x_129) ;  /* 0x0000000000408947 */ /* 0x000fea0003800000 */
[----:B------:R-:W2:Y:S01]  /*7af0*/  LDCU.64 UR8, c[0x4][0x78] ;  /* 0x01000f00ff0877ac */ /* 0x000ea20008000a00 */
[----:B------:R-:W-:Y:S01]  /*7b00*/  MOV R3, 0x0 ;  /* 0x0000000000037802 */ /* 0x000fe20000000f00 */
[----:B------:R-:W-:Y:S02]  /*7b10*/  HFMA2 R12, -RZ, RZ, 0, 5.9604644775390625e-08 ;  /* 0x00000001ff0c7431 */ /* 0x000fe400000001ff */
[----:B------:R-:W-:Y:S02]  /*7b20*/  IMAD.MOV.U32 R8, RZ, RZ, 0x192 ;  /* 0x00000192ff087424 */ /* 0x000fe400078e00ff */
[----:B------:R-:W-:Y:S01]  /*7b30*/  IMAD.MOV.U32 R13, RZ, RZ, RZ ;  /* 0x000000ffff0d7224 */ /* 0x000fe200078e00ff */
[----:B------:R-:W3:Y:S01]  /*7b40*/  LDCU.64 UR6, c[0x4][0x80] ;  /* 0x01001000ff0677ac */ /* 0x000ee20008000a00 */
[----:B------:R-:W1:Y:S01]  /*7b50*/  LDC.64 R2, c[0x4][R3] ;  /* 0x0100000003027b82 */ /* 0x000e620000000a00 */
[----:B------:R-:W5:Y:S01]  /*7b60*/  LDCU.64 UR4, c[0x4][0x18] ;  /* 0x01000300ff0477ac */ /* 0x000f620008000a00 */
[----:B--2---:R-:W-:Y:S01]  /*7b70*/  MOV R5, UR9 ;  /* 0x0000000900057c02 */ /* 0x004fe20008000f00 */
[----:B------:R-:W-:Y:S01]  /*7b80*/  IMAD.U32 R4, RZ, RZ, UR8 ;  /* 0x00000008ff047e24 */ /* 0x000fe2000f8e00ff */
[----:B---3--:R-:W-:Y:S01]  /*7b90*/  MOV R7, UR7 ;  /* 0x0000000700077c02 */ /* 0x008fe20008000f00 */
[----:B------:R-:W-:Y:S01]  /*7ba0*/  IMAD.U32 R6, RZ, RZ, UR6 ;  /* 0x00000006ff067e24 */ /* 0x000fe2000f8e00ff */
[----:B-----5:R-:W-:Y:S01]  /*7bb0*/  MOV R11, UR5 ;  /* 0x00000005000b7c02 */ /* 0x020fe20008000f00 */
[----:B------:R-:W-:Y:S02]  /*7bc0*/  IMAD.U32 R10, RZ, RZ, UR4 ;  /* 0x00000004ff0a7e24 */ /* 0x000fe4000f8e00ff */
[----:B------:R-:W-:Y:S07]  /*7bd0*/  LEPC R20, `(.L_x_129) ;  /* 0x000000001014794e */ /* 0x000fee0000000000 */
[----:B-1--4-:R-:W-:Y:S05]  /*7be0*/  CALL.ABS.NOINC R2 ;  /* 0x0000000002007343 */ /* 0x012fea0003c00000 */
.L_x_129:
        /* <DEDUP_REMOVED lines=14> */
[----:B------:R-:W-:Y:S01]  /*7cd0*/  F2FP.F16.E5M2.UNPACK_B R54, R75 ;  /* 0x0000004bff36723e */ /* 0x000fe200020004ff */
[----:B------:R-:W-:Y:S01]  /*7ce0*/  LDTM.16dp32bit_t0_t15.x32 R4, tmem[UR4+0x40] ;  /* 0x00004004000479ee */ /* 0x000fe20008a80000 */
[----:B------:R-:W2:Y:S01]  /*7cf0*/  LDTM.16dp32bit_t16_t31.x32 R4, tmem[UR4+0x60] ;  /* 0x00006004000479ee */ /* 0x000ea20008aa0000 */
[----:B------:R-:W-:Y:S01]  /*7d00*/  HADD2.F32 R46, -RZ, R46.H1_H1 ;  /* 0x3000002eff2e7230 */ /* 0x000fe20000004100 */
[----:B----4-:R-:W-:Y:S01]  /*7d10*/  F2FP.F16.E5M2.UNPACK_B R58, R76 ;  /* 0x0000004cff3a723e */ /* 0x010fe200020004ff */
[--C-:B------:R-:W-:Y:S01]  /*7d20*/  HADD2.F32 R49, -RZ, R50.reuse.H0_H0 ;  /* 0x20000032ff317230 */ /* 0x100fe20000004100 */
[----:B------:R-:W-:Y:S01]  /*7d30*/  F2FP.F16.E5M2.UNPACK_B R62, R77 ;  /* 0x0000004dff3e723e */ /* 0x000fe200020004ff */
[----:B------:R-:W-:Y:S01]  /*7d40*/  HADD2.F32 R50, -RZ, R50.H1_H1 ;  /* 0x30000032ff327230 */ /* 0x000fe20000004100 */
[----:B------:R-:W-:Y:S01]  /*7d50*/  F2FP.F16.E5M2.UNPACK_B R66, R78 ;  /* 0x0000004eff42723e */ /* 0x000fe200020004ff */
[--C-:B------:R-:W-:Y:S01]  /*7d60*/  HADD2.F32 R53, -RZ, R54.reuse.H0_H0 ;  /* 0x20000036ff357230 */ /* 0x100fe20000004100 */
[----:B------:R-:W-:Y:S01]  /*7d70*/  F2FP.F16.E5M2.UNPACK_B R70, R79 ;  /* 0x0000004fff46723e */ /* 0x000fe200020004ff */
[----:B------:R-:W-:Y:S01]  /*7d80*/  HADD2.F32 R54, -RZ, R54.H1_H1 ;  /* 0x30000036ff367230 */ /* 0x000fe20000004100 */
[----:B------:R-:W-:Y:S01]  /*7d90*/  F2FP.F16.E5M2.UNPACK_B R56, R75.H1 ;  /* 0x0000004bff38723e */ /* 0x000fe200030004ff */
[--C-:B------:R-:W-:Y:S01]  /*7da0*/  HADD2.F32 R57, -RZ, R58.reuse.H0_H0 ;  /* 0x2000003aff397230 */ /* 0x100fe20000004100 */
[----:B------:R-:W-:Y:S01]  /*7db0*/  F2FP.F16.E5M2.UNPACK_B R60, R76.H1 ;  /* 0x0000004cff3c723e */ /* 0x000fe200030004ff */
[----:B------:R-:W-:Y:S01]  /*7dc0*/  HADD2.F32 R58, -RZ, R58.H1_H1 ;  /* 0x3000003aff3a7230 */ /* 0x000fe20000004100 */
[----:B------:R-:W-:Y:S01]  /*7dd0*/  F2FP.F16.E5M2.UNPACK_B R64, R77.H1 ;  /* 0x0000004dff40723e */ /* 0x000fe200030004ff */
[--C-:B------:R-:W-:Y:S01]  /*7de0*/  HADD2.F32 R61, -RZ, R62.reuse.H0_H0 ;  /* 0x2000003eff3d7230 */ /* 0x100fe20000004100 */
[----:B------:R-:W-:Y:S01]  /*7df0*/  F2FP.F16.E5M2.UNPACK_B R68, R78.H1 ;  /* 0x0000004eff44723e */ /* 0x000fe200030004ff */
[----:B------:R-:W-:Y:S01]  /*7e00*/  HADD2.F32 R62, -RZ, R62.H1_H1 ;  /* 0x3000003eff3e7230 */ /* 0x000fe20000004100 */
[----:B------:R-:W-:Y:S01]  /*7e10*/  ISETP.NE.AND P0, PT, R97, RZ, PT ;  /* 0x000000ff6100720c */ /* 0x000fe20003f05270 */
[--C-:B------:R-:W-:Y:S01]  /*7e20*/  HADD2.F32 R65, -RZ, R66.reuse.H0_H0 ;  /* 0x20000042ff417230 */ /* 0x100fe20000004100 */
[----:B------:R-:W-:Y:S01]  /*7e30*/  ISETP.NE.AND P6, PT, R102, RZ, PT ;  /* 0x000000ff6600720c */ /* 0x000fe20003fc5270 */
[----:B------:R-:W-:Y:S02]  /*7e40*/  HADD2.F32 R66, -RZ, R66.H1_H1 ;  /* 0x30000042ff427230 */ /* 0x000fe40000004100 */
[--C-:B------:R-:W-:Y:S02]  /*7e50*/  HADD2.F32 R69, -RZ, R70.reuse.H0_H0 ;  /* 0x20000046ff457230 */ /* 0x100fe40000004100 */
[C---:B--2---:R-:W-:Y:S01]  /*7e60*/  FMUL R0, R38.reuse, R4 ;  /* 0x0000000426007220 */ /* 0x044fe20000400000 */
[C---:B------:R-:W-:Y:S01]  /*7e70*/  FMUL R2, R38.reuse, R5 ;  /* 0x0000000526027220 */ /* 0x040fe20000400000 */
[C---:B------:R-:W-:Y:S01]  /*7e80*/  FMUL R4, R38.reuse, R8 ;  /* 0x0000000826047220 */ /* 0x040fe20000400000 */
[C---:B------:R-:W-:Y:S01]  /*7e90*/  FMUL R5, R38.reuse, R9 ;  /* 0x0000000926057220 */ /* 0x040fe20000400000 */
[C---:B------:R-:W-:Y:S01]  /*7ea0*/  FFMA R0, R41.reuse, R40, R0 ;  /* 0x0000002829007223 */ /* 0x040fe20000000000 */
[C---:B------:R-:W-:Y:S01]  /*7eb0*/  FFMA R2, R41.reuse, R43, R2 ;  /* 0x0000002b29027223 */ /* 0x040fe20000000002 */
        /* <DEDUP_REMOVED lines=10> */
[----:B------:R-:W-:Y:S02]  /*7f60*/  HADD2.F32 R70, -RZ, R70.H1_H1 ;  /* 0x30000046ff467230 */ /* 0x000fe40000004100 */
[C---:B------:R-:W-:Y:S01]  /*7f70*/  FMUL R28, R38.reuse, R32 ;  /* 0x00000020261c7220 */ /* 0x040fe20000400000 */
[C---:B------:R-:W-:Y:S01]  /*7f80*/  FMUL R29, R38.reuse, R33 ;  /* 0x00000021261d7220 */ /* 0x040fe20000400000 */
[C---:B------:R-:W-:Y:S01]  /*7f90*/  FMUL R3, R38.reuse, R6 ;  /* 0x0000000626037220 */ /* 0x040fe20000400000 */
[C---:B------:R-:W-:Y:S01]  /*7fa0*/  FMUL R7, R38.reuse, R7 ;  /* 0x0000000726077220 */ /* 0x040fe20000400000 */
[--C-:B------:R-:W-:Y:S02]  /*7fb0*/  HADD2.F32 R47, -RZ, R48.reuse.H0_H0 ;  /* 0x20000030ff2f7230 */ /* 0x100fe40000004100 */
[C---:B------:R-:W-:Y:S01]  /*7fc0*/  FMUL R6, R38.reuse, R10 ;  /* 0x0000000a26067220 */ /* 0x040fe20000400000 */
[C---:B------:R-:W-:Y:S01]  /*7fd0*/  FFMA R3, R41.reuse, R42, R3 ;  /* 0x0000002a29037223 */ /* 0x040fe20000000003 */
[----:B------:R-:W-:Y:S02]  /*7fe0*/  HADD2.F32 R48, -RZ, R48.H1_H1 ;  /* 0x30000030ff307230 */ /* 0x000fe40000004100 */
[C---:B------:R-:W-:Y:S01]  /*7ff0*/  FFMA R7, R41.reuse, R44, R7 ;  /* 0x0000002c29077223 */ /* 0x040fe20000000007 */
[C---:B------:R-:W-:Y:S01]  /*8000*/  FFMA R4, R41.reuse, R45, R4 ;  /* 0x0000002d29047223 */ /* 0x040fe20000000004 */
[C---:B------:R-:W-:Y:S01]  /*8010*/  FFMA R5, R41.reuse, R46, R5 ;  /* 0x0000002e29057223 */ /* 0x040fe20000000005 */
[----:B------:R-:W-:Y:S01]  /*8020*/  FFMA R6, R41, R47, R6 ;  /* 0x0000002f29067223 */ /* 0x000fe20000000006 */
[----:B------:R-:W-:Y:S01]  /*8030*/  FMUL R11, R38, R11 ;  /* 0x0000000b260b7220 */ /* 0x000fe20000400000 */
[----:B------:R-:W-:Y:S01]  /*8040*/  F2FP.F16.E5M2.UNPACK_B R40, R79.H1 ;  /* 0x0000004fff28723e */ /* 0x000fe200030004ff */
[--C-:B------:R-:W-:Y:S01]  /*8050*/  HADD2.F32 R51, -RZ, R52.reuse.H0_H0 ;  /* 0x20000034ff337230 */ /* 0x100fe20000004100 */
[----:B-1----:R-:W-:Y:S01]  /*8060*/  F2FP.SATFINITE.E5M2.F32.PACK_AB_MERGE_C R105, R7, R3, RZ ;  /* 0x000000030769723e */ /* 0x002fe200048060ff */
[C---:B------:R-:W-:Y:S01]  /*8070*/  FFMA R11, R41.reuse, R48, R11 ;  /* 0x00000030290b7223 */ /* 0x040fe2000000000b */
[C---:B------:R-:W-:Y:S01]  /*8080*/  FFMA R8, R41.reuse, R49, R8 ;  /* 0x0000003129087223 */ /* 0x040fe20000000008 */
[----:B------:R-:W-:Y:S01]  /*8090*/  FFMA R9, R41, R50, R9 ;  /* 0x0000003229097223 */ /* 0x000fe20000000009 */
[----:B------:R-:W-:Y:S01]  /*80a0*/  F2FP.SATFINITE.E5M2.F32.PACK_AB_MERGE_C R104, R2, R0, R105 ;  /* 0x000000000268723e */ /* 0x000fe20004806069 */
[----:B------:R-:W-:Y:S01]  /*80b0*/  HADD2.F32 R52, -RZ, R52.H1_H1 ;  /* 0x30000034ff347230 */ /* 0x000fe20000004100 */
[----:B------:R-:W-:Y:S01]  /*80c0*/  F2FP.SATFINITE.E5M2.F32.PACK_AB_MERGE_C R106, R11, R6, RZ ;  /* 0x000000060b6a723e */ /* 0x000fe200048060ff */
[C---:B------:R-:W-:Y:S01]  /*80d0*/  FMUL R10, R38.reuse, R14 ;  /* 0x0000000e260a7220 */ /* 0x040fe20000400000 */
[C---:B------:R-:W-:Y:S01]  /*80e0*/  FMUL R15, R38.reuse, R15 ;  /* 0x0000000f260f7220 */ /* 0x040fe20000400000 */
[--C-:B------:R-:W-:Y:S01]  /*80f0*/  HADD2.F32 R55, -RZ, R56.reuse.H0_H0 ;  /* 0x20000038ff377230 */ /* 0x100fe20000004100 */
[----:B------:R-:W-:Y:S01]  /*8100*/  F2FP.SATFINITE.E5M2.F32.PACK_AB_MERGE_C R105, R5, R4, R106 ;  /* 0x000000040569723e */ /* 0x000fe2000480606a */
[C---:B------:R-:W-:Y:S01]  /*8110*/  FFMA R10, R41.reuse, R51, R10 ;  /* 0x00000033290a7223 */ /* 0x040fe2000000000a */
[C---:B------:R-:W-:Y:S01]  /*8120*/  FFMA R15, R41.reuse, R52, R15 ;  /* 0x00000034290f7223 */ /* 0x040fe2000000000f */
[C---:B------:R-:W-:Y:S01]  /*8130*/  FFMA R12, R41.reuse, R53, R12 ;  /* 0x00000035290c7223 */ /* 0x040fe2000000000c */
[C---:B------:R-:W-:Y:S01]  /*8140*/  FFMA R13, R41.reuse, R54, R13 ;  /* 0x00000036290d7223 */ /* 0x040fe2000000000d */
[----:B------:R-:W-:Y:S02]  /*8150*/  HADD2.F32 R56, -RZ, R56.H1_H1 ;  /* 0x30000038ff387230 */ /* 0x000fe40000004100 */
[C---:B------:R-:W-:Y:S01]  /*8160*/  FMUL R14, R38.reuse, R18 ;  /* 0x00000012260e7220 */ /* 0x040fe20000400000 */
[C---:B------:R-:W-:Y:S01]  /*8170*/  FMUL R19, R38.reuse, R19 ;  /* 0x0000001326137220 */ /* 0x040fe20000400000 */
[--C-:B------:R-:W-:Y:S02]  /*8180*/  HADD2.F32 R59, -RZ, R60.reuse.H0_H0 ;  /* 0x2000003cff3b7230 */ /* 0x100fe40000004100 */
[C---:B------:R-:W-:Y:S01]  /*8190*/  FMUL R18, R38.reuse, R22 ;  /* 0x0000001626127220 */ /* 0x040fe20000400000 */
[C---:B------:R-:W-:Y:S01]  /*81a0*/  FFMA R14, R41.reuse, R55, R14 ;  /* 0x00000037290e7223 */ /* 0x040fe2000000000e */
[----:B------:R-:W-:Y:S02]  /*81b0*/  HADD2.F32 R60, -RZ, R60.H1_H1 ;  /* 0x3000003cff3c7230 */ /* 0x000fe40000004100 */
        /* <DEDUP_REMOVED lines=8> */
[C---:B------:R-:W-:Y:S01]  /*8240*/  FFMA R23, R41.reuse, R60, R23 ;  /* 0x0000003c29177223 */ /* 0x040fe20000000017 */
[C---:B------:R-:W-:Y:S01]  /*8250*/  FMUL R27, R38.reuse, R27 ;  /* 0x0000001b261b7220 */ /* 0x040fe20000400000 */
[C---:B------:R-:W-:Y:S01]  /*8260*/  FFMA R20, R41.reuse, R61, R20 ;  /* 0x0000003d29147223 */ /* 0x040fe20000000014 */
[C---:B------:R-:W-:Y:S01]  /*8270*/  FFMA R21, R41.reuse, R62, R21 ;  /* 0x0000003e29157223 */ /* 0x040fe20000000015 */
[--C-:B------:R-:W-:Y:S02]  /*8280*/  HADD2.F32 R67, -RZ, R68.reuse.H0_H0 ;  /* 0x20000044ff437230 */ /* 0x100fe40000004100 */
[----:B------:R-:W-:Y:S01]  /*8290*/  FFMA R22, R41, R63, R22 ;  /* 0x0000003f29167223 */ /* 0x000fe20000000016 */
[----:B------:R-:W-:Y:S02]  /*82a0*/  HADD2.F32 R68, -RZ, R68.H1_H1 ;  /* 0x30000044ff447230 */ /* 0x000fe40000004100 */
[C---:B------:R-:W-:Y:S01]  /*82b0*/  FMUL R26, R38.reuse, R30 ;  /* 0x0000001e261a7220 */ /* 0x040fe20000400000 */
[----:B------:R-:W-:Y:S01]  /*82c0*/  F2FP.SATFINITE.E5M2.F32.PACK_AB_MERGE_C R107, R15, R10, RZ ;  /* 0x0000000a0f6b723e */ /* 0x000fe200048060ff */
        /* <DEDUP_REMOVED lines=8> */
[----:B------:R-:W-:Y:S01]  /*8350*/  F2FP.SATFINITE.E5M2.F32.PACK_AB_MERGE_C R106, R9, R8, R107 ;  /* 0x00000008096a723e */ /* 0x000fe2000480606b */
[----:B------:R-:W-:Y:S01]  /*8360*/  FFMA R31, R41, R68, R31 ;  /* 0x00000044291f7223 */ /* 0x000fe2000000001f */
[----:B------:R-:W-:Y:S01]  /*8370*/  FMUL R35, R38, R35 ;  /* 0x0000002326237220 */ /* 0x000fe20000400000 */
[----:B------:R-:W-:Y:S01]  /*8380*/  F2FP.SATFINITE.E5M2.F32.PACK_AB_MERGE_C R107, R19, R14, RZ ;  /* 0x0000000e136b723e */ /* 0x000fe200048060ff */
[C---:B------:R-:W-:Y:S01]  /*8390*/  FFMA R28, R41.reuse, R69, R28 ;  /* 0x00000045291c7223 */ /* 0x040fe2000000001c */
[C---:B------:R-:W-:Y:S01]  /*83a0*/  FFMA R29, R41.reuse, R70, R29 ;  /* 0x00000046291d7223 */ /* 0x040fe2000000001d */
[C---:B------:R-:W-:Y:S01]  /*83b0*/  FFMA R30, R41.reuse, R43, R30 ;  /* 0x0000002b291e7223 */ /* 0x040fe2000000001e */
[----:B------:R-:W-:Y:S01]  /*83c0*/  FFMA R35, R41, R40, R35 ;  /* 0x0000002829237223 */ /* 0x000fe20000000023 */
        /* <DEDUP_REMOVED lines=21> */
[----:B------:R-:W-:Y:S02]  /*8520*/  UIADD3 UR4, UP0, UPT, UR62, 0x680, URZ ;  /* 0x000006803e047890 */ /* 0x000fe4000ff1e0ff */
[----:B------:R-:W-:Y:S02]  /*8530*/  UIADD3 UR9, UPT, UPT, UR49, 0x40, URZ ;  /* 0x0000004031097890 */ /* 0x000fe4000fffe0ff */
[----:B------:R-:W-:Y:S02]  /*8540*/  UIADD3 UR8, UPT, UPT, UR44, 0x5400, URZ ;  /* 0x000054002c087890 */ /* 0x000fe4000fffe0ff */
[----:B------:R-:W-:Y:S01]  /*8550*/  UIADD3.X UR5, UPT, UPT, URZ, UR63, URZ, UP0, !UPT ;  /* 0x0000003fff057290 */ /* 0x000fe200087fe4ff */
[----:B------:R-:W-:Y:S01]  /*8560*/  UMOV UR10, UR50 ;  /* 0x00000032000a7c82 */ /* 0x000fe20008000000 */
[----:B------:R-:W-:Y:S07]  /*8570*/  UMOV UR11, UR36 ;  /* 0x00000024000b7c82 */ /* 0x000fee0008000000 */
[----:B------:R2:W-:Y:S01]  /*8580*/  UTMASTG.3D [UR8], [UR4] ;  /* 0x00000008040073b5 */ /* 0x0005e20008010000 */
[----:B------:R0:W-:Y:S01]  /*8590*/  UTMACMDFLUSH ;  /* 0x00000000000079b7 */ /* 0x0001e20000000000 */
[----:B--2---:R-:W-:Y:S04]  /*85a0*/  DEPBAR.LE SB0, 0x1 ;  /* 0x000080400000791a */ /* 0x004fe80000000000 */
.L_x_131:
[----:B------:R-:W-:Y:S05]  /*85b0*/  BSYNC.RECONVERGENT B0 ;  /* 0x0000000000007941 */ /* 0x000fea0003800200 */
.L_x_130:
        /* <DEDUP_REMOVED lines=16> */
.L_x_135:
[----:B------:R-:W-:Y:S05]  /*86c0*/  BSYNC B0 ;  /* 0x0000000000007941 */ /* 0x000fea0003800000 */
.L_x_134:
        /* <DEDUP_REMOVED lines=17> */
.L_x_133:
[----:B------:R-:W-:Y:S05]  /*87e0*/  BSYNC B1 ;  /* 0x0000000000017941 */ /* 0x000fea0003800000 */
.L_x_132:
        /* <DEDUP_REMOVED lines=21> */
.L_x_137:
        /* <DEDUP_REMOVED lines=18> */
[----:B------:R-:W-:Y:S01]  /*8a60*/  ISETP.NE.AND P6, PT, R102, RZ, PT ;  /* 0x000000ff6600720c */ /* 0x000fe20003fc5270 */
[--C-:B------:R-:W-:Y:S01]  /*8a70*/  HADD2.F32 R49, -RZ, R50.reuse.H0_H0 ;  /* 0x20000032ff317230 */ /* 0x100fe20000004100 */
[----:B----4-:R-:W-:Y:S01]  /*8a80*/  F2FP.F16.E5M2.UNPACK_B R58, R76 ;  /* 0x0000004cff3a723e */ /* 0x010fe200020004ff */
[----:B------:R-:W-:Y:S01]  /*8a90*/  HADD2.F32 R50, -RZ, R50.H1_H1 ;  /* 0x30000032ff327230 */ /* 0x000fe20000004100 */
[----:B------:R-:W-:Y:S01]  /*8aa0*/  F2FP.F16.E5M2.UNPACK_B R62, R77 ;  /* 0x0000004dff3e723e */ /* 0x000fe200020004ff */
[--C-:B------:R-:W-:Y:S01]  /*8ab0*/  HADD2.F32 R53, -RZ, R54.reuse.H0_H0 ;  /* 0x20000036ff357230 */ /* 0x100fe20000004100 */
[----:B------:R-:W-:Y:S01]  /*8ac0*/  F2FP.F16.E5M2.UNPACK_B R66, R78 ;  /* 0x0000004eff42723e */ /* 0x000fe200020004ff */
[----:B------:R-:W-:Y:S01]  /*8ad0*/  HADD2.F32 R54, -RZ, R54.H1_H1 ;  /* 0x30000036ff367230 */ /* 0x000fe20000004100 */
[----:B------:R-:W-:Y:S01]  /*8ae0*/  F2FP.F16.E5M2.UNPACK_B R70, R79 ;  /* 0x0000004fff46723e */ /* 0x000fe200020004ff */
[--C-:B------:R-:W-:Y:S01]  /*8af0*/  HADD2.F32 R57, -RZ, R58.reuse.H0_H0 ;  /* 0x2000003aff397230 */ /* 0x100fe20000004100 */
[----:B------:R-:W-:Y:S01]  /*8b00*/  F2FP.F16.E5M2.UNPACK_B R56, R75.H1 ;  /* 0x0000004bff38723e */ /* 0x000fe200030004ff */
[----:B------:R-:W-:Y:S01]  /*8b10*/  HADD2.F32 R58, -RZ, R58.H1_H1 ;  /* 0x3000003aff3a7230 */ /* 0x000fe20000004100 */
[----:B------:R-:W-:Y:S01]  /*8b20*/  F2FP.F16.E5M2.UNPACK_B R60, R76.H1 ;  /* 0x0000004cff3c723e */ /* 0x000fe200030004ff */
[--C-:B------:R-:W-:Y:S01]  /*8b30*/  HADD2.F32 R61, -RZ, R62.reuse.H0_H0 ;  /* 0x2000003eff3d7230 */ /* 0x100fe20000004100 */
[----:B------:R-:W-:Y:S01]  /*8b40*/  F2FP.F16.E5M2.UNPACK_B R64, R77.H1 ;  /* 0x0000004dff40723e */ /* 0x000fe200030004ff */
[----:B------:R-:W-:Y:S01]  /*8b50*/  HADD2.F32 R62, -RZ, R62.H1_H1 ;  /* 0x3000003eff3e7230 */ /* 0x000fe20000004100 */
[----:B------:R-:W-:Y:S01]  /*8b60*/  F2FP.F16.E5M2.UNPACK_B R68, R78.H1 ;  /* 0x0000004eff44723e */ /* 0x000fe200030004ff */
        /* <DEDUP_REMOVED lines=112> */
[----:B------:R-:W-:Y:S02]  /*9270*/  UIADD3 UR4, UPT, UPT, UR44, 0x4400, URZ ;  /* 0x000044002c047890 */ /* 0x000fe4000fffe0ff */
[----:B------:R-:W-:Y:S01]  /*9280*/  UIADD3 UR9, UPT, UPT, UR49, 0x80, URZ ;  /* 0x0000008031097890 */ /* 0x000fe2000fffe0ff */
[----:B------:R-:W-:Y:S01]  /*9290*/  UMOV UR10, UR50 ;  /* 0x00000032000a7c82 */ /* 0x000fe20008000000 */
[----:B------:R-:W-:Y:S02]  /*92a0*/  UMOV UR11, UR36 ;  /* 0x00000024000b7c82 */ /* 0x000fe40008000000 */
        /* <DEDUP_REMOVED lines=8> */
.L_x_139:
[----:B------:R-:W-:Y:S05]  /*9330*/  BSYNC.RECONVERGENT B0 ;  /* 0x0000000000007941 */ /* 0x000fea0003800200 */
.L_x_138:
        /* <DEDUP_REMOVED lines=16> */
.L_x_143:
[----:B------:R-:W-:Y:S05]  /*9440*/  BSYNC B0 ;  /* 0x0000000000007941 */ /* 0x000fea0003800000 */
.L_x_142:
        /* <DEDUP_REMOVED lines=17> */
.L_x_141:
[----:B------:R-:W-:Y:S05]  /*9560*/  BSYNC B1 ;  /* 0x0000000000017941 */ /* 0x000fea0003800000 */
.L_x_140:
        /* <DEDUP_REMOVED lines=21> */
.L_x_145:
[----:B------:R-:W-:Y:S01]  /*96c0*/  ISETP.NE.AND P0, PT, R97, RZ, PT ;  /* 0x000000ff6100720c */ /* 0x000fe20003f05270 */
[----:B------:R-:W-:Y:S05]  /*96d0*/  WARPSYNC.ALL ;  /* 0x0000000000007948 */ /* 0x000fea0003800000 */
[----:B------:R-:W-:Y:S01]  /*96e0*/  R2UR UR4, R39 ;  /* 0x00000000270472ca */ /* 0x000fe200000e0000 */
[----:B------:R-:W2:Y:S01]  /*96f0*/  S2UR UR6, SR_CgaCtaId ;  /* 0x00000000000679c3 */ /* 0x000ea20000008800 */
[-C--:B------:R-:W-:Y:S01]  /*9700*/  F2FP.F16.E5M2.UNPACK_B R42, R72.reuse ;  /* 0x00000048ff2a723e */ /* 0x080fe200020004ff */
[----:B------:R-:W-:Y:S01]  /*9710*/  BSSY.RECONVERGENT B0, `(.L_x_146) ;  /* 0x000009b000007945 */ /* 0x000fe20003800200 */
[----:B------:R-:W-:Y:S02]  /*9720*/  F2FP.F16.E5M2.UNPACK_B R72, R72.H1 ;  /* 0x00000048ff48723e */ /* 0x000fe400030004ff */
[-C--:B------:R-:W-:Y:S01]  /*9730*/  F2FP.F16.E5M2.UNPACK_B R46, R73.reuse ;  /* 0x00000049ff2e723e */ /* 0x080fe200020004ff */
[--C-:B------:R-:W-:Y:S01]  /*9740*/  HADD2.F32 R40, -RZ, R42.reuse.H0_H0 ;  /* 0x2000002aff287230 */ /* 0x100fe20000004100 */
[----:B------:R-:W-:Y:S01]  /*9750*/  F2FP.F16.E5M2.UNPACK_B R73, R73.H1 ;  /* 0x00000049ff49723e */ /* 0x000fe200030004ff */
[----:B------:R-:W-:Y:S01]  /*9760*/  HADD2.F32 R42, -RZ, R42.H1_H1 ;  /* 0x3000002aff2a7230 */ /* 0x000fe20000004100 */
[-C--:B------:R-:W-:Y:S01]  /*9770*/  F2FP.F16.E5M2.UNPACK_B R50, R74.reuse ;  /* 0x0000004aff32723e */ /* 0x080fe200020004ff */
[----:B------:R-:W-:Y:S01]  /*9780*/  HADD2.F32 R43, -RZ, R72.H0_H0 ;  /* 0x20000048ff2b7230 */ /* 0x000fe20000004100 */
[----:B------:R-:W-:Y:S01]  /*9790*/  F2FP.F16.E5M2.UNPACK_B R74, R74.H1 ;  /* 0x0000004aff4a723e */ /* 0x000fe200030004ff */
[----:B------:R-:W-:Y:S01]  /*97a0*/  LDTM.16dp32bit_t0_t15.x32 R4, tmem[UR4+0xc0] ;  /* 0x0000c004000479ee */ /* 0x000fe20008a80000 */
[----:B------:R-:W3:Y:S01]  /*97b0*/  LDTM.16dp32bit_t16_t31.x32 R4, tmem[UR4+0xe0] ;  /* 0x0000e004000479ee */ /* 0x000ee20008aa0000 */
[----:B------:R-:W-:Y:S01]  /*97c0*/  NOP ;  /* 0x0000000000007918 */ /* 0x000fe20000000000 */
[--C-:B------:R-:W-:Y:S01]  /*97d0*/  HADD2.F32 R45, -RZ, R46.reuse.H0_H0 ;  /* 0x2000002eff2d7230 */ /* 0x100fe20000004100 */
[----:B------:R-:W-:Y:S01]  /*97e0*/  R2UR UR5, R71 ;  /* 0x00000000470572ca */ /* 0x000fe200000e0000 */
[----:B------:R-:W-:Y:S01]  /*97f0*/  HADD2.F32 R46, -RZ, R46.H1_H1 ;  /* 0x3000002eff2e7230 */ /* 0x000fe20000004100 */
[----:B------:R-:W-:Y:S01]  /*9800*/  F2FP.F16.E5M2.UNPACK_B R54, R75 ;  /* 0x0000004bff36723e */ /* 0x000fe200020004ff */
        /* <DEDUP_REMOVED lines=10> */
[----:B------:R-:W-:Y:S01]  /*98b0*/  UIADD3 UR4, UPT, UPT, UR5, 0x1d0, URZ ;  /* 0x000001d005047890 */ /* 0x000fe2000fffe0ff */
[----:B------:R-:W-:Y:S01]  /*98c0*/  HADD2.F32 R59, -RZ, R58.H1_H1 ;  /* 0x3000003aff3b7230 */ /* 0x000fe20000004100 */
[----:B------:R-:W-:Y:S01]  /*98d0*/  F2FP.F16.E5M2.UNPACK_B R76, R76.H1 ;  /* 0x0000004cff4c723e */ /* 0x000fe200030004ff */
[--C-:B------:R-:W-:Y:S01]  /*98e0*/  HADD2.F32 R60, -RZ, R62.reuse.H0_H0 ;  /* 0x2000003eff3c7230 */ /* 0x100fe20000004100 */
[----:B------:R-:W-:Y:S01]  /*98f0*/  F2FP.F16.E5M2.UNPACK_B R77, R77.H1 ;  /* 0x0000004dff4d723e */ /* 0x000fe200030004ff */
[----:B------:R-:W-:Y:S01]  /*9900*/  HADD2.F32 R63, -RZ, R62.H1_H1 ;  /* 0x3000003eff3f7230 */ /* 0x000fe20000004100 */
[----:B------:R-:W-:Y:S01]  /*9910*/  F2FP.F16.E5M2.UNPACK_B R78, R78.H1 ;  /* 0x0000004eff4e723e */ /* 0x000fe200030004ff */
[--C-:B------:R-:W-:Y:S01]  /*9920*/  HADD2.F32 R64, -RZ, R66.reuse.H0_H0 ;  /* 0x20000042ff407230 */ /* 0x100fe20000004100 */
[----:B--2---:R-:W-:Y:S01]  /*9930*/  UPRMT UR4, UR6, 0x654, UR4 ;  /* 0x0000065406047896 */ /* 0x004fe20008000004 */
        /* <DEDUP_REMOVED lines=8> */
[----:B------:R-:W-:Y:S01]  /*99c0*/  SYNCS.ARRIVE.TRANS64.RED.A1T0 RZ, [UR4], RZ ;  /* 0x000000ffffff79a7 */ /* 0x000fe20008100404 */
[C---:B------:R-:W-:Y:S01]  /*99d0*/  FMUL R16, R38.reuse, R16 ;  /* 0x0000001026107220 */ /* 0x040fe20000400000 */
[C---:B------:R-:W-:Y:S01]  /*99e0*/  FMUL R17, R38.reuse, R17 ;  /* 0x0000001126117220 */ /* 0x040fe20000400000 */
[C---:B------:R-:W-:Y:S01]  /*99f0*/  FMUL R0, R38.reuse, R20 ;  /* 0x0000001426007220 */ /* 0x040fe20000400000 */
[C---:B------:R-:W-:Y:S01]  /*9a00*/  FMUL R2, R38.reuse, R21 ;  /* 0x0000001526027220 */ /* 0x040fe20000400000 */
[C---:B------:R-:W-:Y:S01]  /*9a10*/  FMUL R20, R38.reuse, R25 ;  /* 0x0000001926147220 */ /* 0x040fe20000400000 */
[----:B------:R-:W-:Y:S02]  /*9a20*/  HADD2.F32 R67, -RZ, R66.H1_H1 ;  /* 0x30000042ff437230 */ /* 0x000fe40000004100 */
[C---:B------:R-:W-:Y:S01]  /*9a30*/  FMUL R6, R38.reuse, R6 ;  /* 0x0000000626067220 */ /* 0x040fe20000400000 */
[----:B------:R-:W-:Y:S02]  /*9a40*/  HADD2.F32 R44, -RZ, R72.H1_H1 ;  /* 0x30000048ff2c7230 */ /* 0x000fe40000004100 */
[C---:B------:R-:W-:Y:S01]  /*9a50*/  FMUL R7, R38.reuse, R7 ;  /* 0x0000000726077220 */ /* 0x040fe20000400000 */
[--C-:B------:R-:W-:Y:S02]  /*9a60*/  HADD2.F32 R47, -RZ, R73.reuse.H0_H0 ;  /* 0x20000049ff2f7230 */ /* 0x100fe40000004100 */
[C---:B------:R-:W-:Y:S01]  /*9a70*/  FFMA R6, R41.reuse, R43, R6 ;  /* 0x0000002b29067223 */ /* 0x040fe20000000006 */
[--C-:B------:R-:W-:Y:S02]  /*9a80*/  HADD2.F32 R40, -RZ, R68.reuse.H0_H0 ;  /* 0x20000044ff287230 */ /* 0x100fe40000004100 */
[C---:B------:R-:W-:Y:S01]  /*9a90*/  FFMA R7, R41.reuse, R44, R7 ;  /* 0x0000002c29077223 */ /* 0x040fe20000000007 */
[C---:B------:R-:W-:Y:S01]  /*9aa0*/  FFMA R8, R41.reuse, R45, R8 ;  /* 0x0000002d29087223 */ /* 0x040fe20000000008 */
[----:B------:R-:W-:Y:S01]  /*9ab0*/  FFMA R9, R41, R46, R9 ;  /* 0x0000002e29097223 */ /* 0x000fe20000000009 */
[----:B------:R-:W-:Y:S02]  /*9ac0*/  HADD2.F32 R43, -RZ, R68.H1_H1 ;  /* 0x30000044ff2b7230 */ /* 0x000fe40000004100 */
[C---:B------:R-:W-:Y:S01]  /*9ad0*/  FMUL R10, R38.reuse, R10 ;  /* 0x0000000a260a7220 */ /* 0x040fe20000400000 */
[----:B------:R-:W-:Y:S01]  /*9ae0*/  HADD2.F32 R48, -RZ, R73.H1_H1 ;  /* 0x30000049ff307230 */ /* 0x000fe20000004100 */
[----:B------:R-:W-:Y:S01]  /*9af0*/  F2FP.SATFINITE.E5M2.F32.PACK_AB_MERGE_C R100, R7, R6, RZ ;  /* 0x000000060764723e */ /* 0x000fe200048060ff */
[C---:B------:R-:W-:Y:S01]  /*9b00*/  FMUL R7, R38.reuse, R24 ;  /* 0x0000001826077220 */ /* 0x040fe20000400000 */
[----:B------:R-:W-:Y:S01]  /*9b10*/  FFMA R10, R41, R47, R10 ;  /* 0x0000002f290a7223 */ /* 0x000fe2000000000a */
[C---:B------:R-:W-:Y:S01]  /*9b20*/  FMUL R24, R38.reuse, R29 ;  /* 0x0000001d26187220 */ /* 0x040fe20000400000 */
[----:B------:R-:W-:Y:S01]  /*9b30*/  F2FP.SATFINITE.E5M2.F32.PACK_AB_MERGE_C R100, R5, R4, R100 ;  /* 0x000000040564723e */ /* 0x000fe20004806064 */
[C---:B------:R-:W-:Y:S01]  /*9b40*/  FMUL R11, R38.reuse, R11 ;  /* 0x0000000b260b7220 */ /* 0x040fe20000400000 */
[--C-:B------:R-:W-:Y:S02]  /*9b50*/  HADD2.F32 R51, -RZ, R74.reuse.H0_H0 ;  /* 0x2000004aff337230 */ /* 0x100fe40000004100 */
[C---:B------:R-:W-:Y:S01]  /*9b60*/  FMUL R14, R38.reuse, R14 ;  /* 0x0000000e260e7220 */ /* 0x040fe20000400000 */
[----:B------:R-:W-:Y:S02]  /*9b70*/  HADD2.F32 R52, -RZ, R74.H1_H1 ;  /* 0x3000004aff347230 */ /* 0x000fe40000004100 */
[C---:B------:R-:W-:Y:S01]  /*9b80*/  FFMA R11, R41.reuse, R48, R11 ;  /* 0x00000030290b7223 */ /* 0x040fe2000000000b */
[C---:B------:R-:W-:Y:S01]  /*9b90*/  FFMA R12, R41.reuse, R49, R12 ;  /* 0x00000031290c7223 */ /* 0x040fe2000000000c */
[C---:B------:R-:W-:Y:S01]  /*9ba0*/  FFMA R13, R41.reuse, R50, R13 ;  /* 0x00000032290d7223 */ /* 0x040fe2000000000d */
[----:B------:R-:W-:Y:S01]  /*9bb0*/  FFMA R14, R41, R51, R14 ;  /* 0x00000033290e7223 */ /* 0x000fe2000000000e */
[C---:B------:R-:W-:Y:S01]  /*9bc0*/  FMUL R15, R38.reuse, R15 ;  /* 0x0000000f260f7220 */ /* 0x040fe20000400000 */
[--C-:B------:R-:W-:Y:S01]  /*9bd0*/  HADD2.F32 R55, -RZ, R75.reuse.H0_H0 ;  /* 0x2000004bff377230 */ /* 0x100fe20000004100 */
[----:B------:R-:W-:Y:S01]  /*9be0*/  F2FP.SATFINITE.E5M2.F32.PACK_AB_MERGE_C R101, R11, R10, RZ ;  /* 0x0000000a0b65723e */ /* 0x000fe200048060ff */
[----:B------:R-:W-:Y:S02]  /*9bf0*/  HADD2.F32 R56, -RZ, R75.H1_H1 ;  /* 0x3000004bff387230 */ /* 0x000fe40000004100 */
[C---:B------:R-:W-:Y:S01]  /*9c00*/  FFMA R15, R41.reuse, R52, R15 ;  /* 0x00000034290f7223 */ /* 0x040fe2000000000f */
[----:B------:R-:W-:Y:S01]  /*9c10*/  FFMA R16, R41, R53, R16 ;  /* 0x0000003529107223 */ /* 0x000fe20000000010 */
[----:B------:R-:W-:Y:S01]  /*9c20*/  F2FP.SATFINITE.E5M2.F32.PACK_AB_MERGE_C R101, R9, R8, R101 ;  /* 0x000000080965723e */ /* 0x000fe20004806065 */
[----:B------:R-:W-:Y:S01]  /*9c30*/  FFMA R17, R41, R54, R17 ;  /* 0x0000003629117223 */ /* 0x000fe20000000011 */
[C---:B------:R-:W-:Y:S01]  /*9c40*/  FMUL R18, R38.reuse, R18 ;  /* 0x0000001226127220 */ /* 0x040fe20000400000 */
[----:B------:R-:W-:Y:S01]  /*9c50*/  F2FP.SATFINITE.E5M2.F32.PACK_AB_MERGE_C R102, R15, R14, RZ ;  /* 0x0000000e0f66723e */ /* 0x000fe200048060ff */
[C---:B------:R-:W-:Y:S01]  /*9c60*/  FMUL R19, R38.reuse, R19 ;  /* 0x0000001326137220 */ /* 0x040fe20000400000 */
[--C-:B------:R-:W-:Y:S02]  /*9c70*/  HADD2.F32 R58, -RZ, R76.reuse.H0_H0 ;  /* 0x2000004cff3a7230 */ /* 0x100fe40000004100 */
[----:B------:R-:W-:Y:S01]  /*9c80*/  FFMA R18, R41, R55, R18 ;  /* 0x0000003729127223 */ /* 0x000fe20000000012 */
[----:B------:R-:W-:Y:S01]  /*9c90*/  F2FP.SATFINITE.E5M2.F32.PACK_AB_MERGE_C R102, R13, R12, R102 ;  /* 0x0000000c0d66723e */ /* 0x000fe20004806066 */
[C---:B------:R-:W-:Y:S01]  /*9ca0*/  FFMA R19, R41.reuse, R56, R19 ;  /* 0x0000003829137223 */ /* 0x040fe20000000013 */
[----:B------:R-:W-:Y:S02]  /*9cb0*/  HADD2.F32 R61, -RZ, R76.H1_H1 ;  /* 0x3000004cff3d7230 */ /* 0x000fe40000004100 */
[C---:B------:R-:W-:Y:S01]  /*9cc0*/  FMUL R3, R38.reuse, R22 ;  /* 0x0000001626037220 */ /* 0x040fe20000400000 */
        /* <DEDUP_REMOVED lines=10> */
[C---:B------:R-:W-:Y:S01]  /*9d70*/  FMUL R23, R38.reuse, R28 ;  /* 0x0000001c26177220 */ /* 0x040fe20000400000 */
[----:B------:R-:W-:Y:S01]  /*9d80*/  F2FP.F16.E5M2.UNPACK_B R79, R79.H1 ;  /* 0x0000004fff4f723e */ /* 0x000fe200030004ff */
        /* <DEDUP_REMOVED lines=9> */
[C---:B------:R-:W-:Y:S01]  /*9e20*/  FFMA R24, R41.reuse, R67, R24 ;  /* 0x0000004329187223 */ /* 0x040fe20000000018 */
[C---:B------:R-:W-:Y:S01]  /*9e30*/  FMUL R28, R38.reuse, R33 ;  /* 0x00000021261c7220 */ /* 0x040fe20000400000 */
[--C-:B------:R-:W-:Y:S02]  /*9e40*/  HADD2.F32 R42, -RZ, R79.reuse.H0_H0 ;  /* 0x2000004fff2a7230 */ /* 0x100fe40000004100 */
[C---:B------:R-:W-:Y:S01]  /*9e50*/  FFMA R25, R41.reuse, R66, R25 ;  /* 0x0000004229197223 */ /* 0x040fe20000000019 */
[----:B------:R-:W-:Y:S02]  /*9e60*/  HADD2.F32 R71, -RZ, R79.H1_H1 ;  /* 0x3000004fff477230 */ /* 0x000fe40000004100 */
[C---:B------:R-:W-:Y:S01]  /*9e70*/  FMUL R29, R38.reuse, R34 ;  /* 0x00000022261d7220 */ /* 0x040fe20000400000 */
        /* <DEDUP_REMOVED lines=9> */
[----:B-1----:R-:W-:Y:S01]  /*9f10*/  F2FP.SATFINITE.E5M2.F32.PACK_AB_MERGE_C R105, R22, R21, RZ ;  /* 0x000000151669723e */ /* 0x002fe200048060ff */
[----:B------:R1:W-:Y:S01]  /*9f20*/  STS.128 [R84+UR44+0x5400], R100 ;  /* 0x0054006454007988 */ /* 0x0003e20008000c2c */
[----:B------:R-:W-:Y:S02]  /*9f30*/  F2FP.SATFINITE.E5M2.F32.PACK_AB_MERGE_C R64, R26, R25, RZ ;  /* 0x000000191a40723e */ /* 0x000fe400048060ff */
[----:B------:R-:W-:Y:S02]  /*9f40*/  F2FP.SATFINITE.E5M2.F32.PACK_AB_MERGE_C R67, R30, R29, RZ ;  /* 0x0000001d1e43723e */ /* 0x000fe400048060ff */
[----:B------:R-:W-:Y:S02]  /*9f50*/  F2FP.SATFINITE.E5M2.F32.PACK_AB_MERGE_C R104, R2, R0, R3 ;  /* 0x000000000268723e */ /* 0x000fe40004806003 */
[----:B------:R-:W-:Y:S02]  /*9f60*/  F2FP.SATFINITE.E5M2.F32.PACK_AB_MERGE_C R105, R20, R7, R105 ;  /* 0x000000071469723e */ /* 0x000fe40004806069 */
[----:B------:R-:W-:Y:S02]  /*9f70*/  F2FP.SATFINITE.E5M2.F32.PACK_AB_MERGE_C R106, R24, R23, R64 ;  /* 0x00000017186a723e */ /* 0x000fe40004806040 */
[----:B------:R-:W-:Y:S02]  /*9f80*/  F2FP.SATFINITE.E5M2.F32.PACK_AB_MERGE_C R107, R28, R27, R67 ;  /* 0x0000001b1c6b723e */ /* 0x000fe40004806043 */
[----:B------:R-:W-:Y:S03]  /*9f90*/  IADD3 R36, PT, PT, R36, 0x1, RZ ;  /* 0x0000000124247810 */ /* 0x000fe60007ffe0ff */
        /* <DEDUP_REMOVED lines=18> */
.L_x_147:
[----:B------:R-:W-:Y:S05]  /*a0c0*/  BSYNC.RECONVERGENT B0 ;  /* 0x0000000000007941 */ /* 0x000fea0003800200 */
.L_x_146:
[----:B------:R-:W-:Y:S01]  /*a0d0*/  R2UR UR4, R87 ;  /* 0x00000000570472ca */ /* 0x000fe200000e0000 */
[----:B------:R-:W-:Y:S01]  /*a0e0*/  BAR.SYNC.DEFER_BLOCKING 0x1, 0x80 ;  /* 0x0042000000007b1d */ /* 0x000fe20000010000 */
[C---:B------:R-:W-:Y:S01]  /*a0f0*/  ISETP.NE.AND P0, PT, R89.reuse, 0x2, PT ;  /* 0x000000025900780c */ /* 0x040fe20003f05270 */
[----:B------:R-:W-:Y:S01]  /*a100*/  UISETP.NE.AND UP0, UPT, UR45, URZ, UPT ;  /* 0x000000ff2d00728c */ /* 0x000fe2000bf05270 */
[----:B------:R-:W-:Y:S01]  /*a110*/  ISETP.NE.AND P1, PT, R36, 0x4, PT ;  /* 0x000000042400780c */ /* 0x000fe20003f25270 */
[----:B------:R-:W-:Y:S01]  /*a120*/  UIADD3 UR30, UPT, UPT, UR38, UR59, URZ ;  /* 0x0000003b261e7290 */ /* 0x000fe2000fffe0ff */
[----:B------:R-:W-:Y:S02]  /*a130*/  SEL R5, RZ, 0x1, P0 ;  /* 0x00000001ff057807 */ /* 0x000fe40000000000 */
[----:B------:R-:W-:Y:S02]  /*a140*/  SEL R3, RZ, 0x1, P1 ;  /* 0x00000001ff037807 */ /* 0x000fe40000800000 */
[----:B------:R-:W-:Y:S02]  /*a150*/  LOP3.LUT R92, R92, R5, RZ, 0x3c, !PT ;  /* 0x000000055c5c7212 */ /* 0x000fe400078e3cff */
[----:B------:R-:W-:Y:S01]  /*a160*/  LOP3.LUT R94, R94, R3, RZ, 0x3c, !PT ;  /* 0x000000035e5e7212 */ /* 0x000fe200078e3cff */
[----:B------:R-:W-:Y:S01]  /*a170*/  UIADD3 UR31, UPT, UPT, UR37, UR4, URZ ;  /* 0x00000004251f7290 */ /* 0x000fe2000fffe0ff */
[----:B------:R-:W-:Y:S02]  /*a180*/  SEL R89, R89, RZ, P0 ;  /* 0x000000ff59597207 */ /* 0x000fe40000000000 */
[----:B------:R-:W-:Y:S01]  /*a190*/  SEL R36, R36, RZ, P1 ;  /* 0x000000ff24247207 */ /* 0x000fe20000800000 */
[----:B------:R-:W-:Y:S01]  /*a1a0*/  UMOV UR36, UR58 ;  /* 0x0000003a00247c82 */ /* 0x000fe20008000000 */
[----:B------:R-:W-:Y:S07]  /*a1b0*/  BRA.U UP0, `(.L_x_148) ;  /* 0xffffffb900e07547 */ /* 0x000fee000b83ffff */
[----:B------:R-:W-:Y:S05]  /*a1c0*/  EXIT ;  /* 0x000000000000794d */ /* 0x000fea0003800000 */
.L_x_25:
[----:B-1----:R1:W3:Y:S02]  /*a1d0*/  SYNCS.PHASECHK.TRANS64.TRYWAIT P0, [R0+URZ+0x200], R3 ;  /* 0x00020003000075a7 */ /* 0x0022e400080011ff */
[----:B---3--:R-:W-:Y:S05]  /*a1e0*/  @!P0 NANOSLEEP.SYNCS 0x989680 ;  /* 0x009896800000895d */ /* 0x008fea0003900000 */
[----:B------:R-:W3:Y:S02]  /*a1f0*/  @!P0 SYNCS.PHASECHK.TRANS64 P0, [R0+URZ+0x200], R3 ;  /* 0x00020003000085a7 */ /* 0x000ee400080010ff */
[----:B---3--:R-:W-:Y:S05]  /*a200*/  @!P0 BRA `(.L_x_25) ;  /* 0xfffffffc00f08947 */ /* 0x008fea000383ffff */
[----:B------:R-:W-:Y:S05]  /*a210*/  BRA `(.L_x_149) ;  /* 0xffffff7800487947 */ /* 0x000fea000383ffff */
.L_x_28:
[----:B-1----:R-:W-:-:S07]  /*a220*/  MOV R0, UR33 ;  /* 0x0000002100007c02 */ /* 0x002fce0008000f00 */
.L_x_150:
[----:B-1----:R1:W3:Y:S02]  /*a230*/  SYNCS.PHASECHK.TRANS64.TRYWAIT P0, [R0+URZ+0xa0], R3 ;  /* 0x0000a003000075a7 */ /* 0x0022e400080011ff */
[----:B---3--:R-:W-:Y:S05]  /*a240*/  @!P0 NANOSLEEP.SYNCS 0x989680 ;  /* 0x009896800000895d */ /* 0x008fea0003900000 */
[----:B------:R-:W3:Y:S02]  /*a250*/  @!P0 SYNCS.PHASECHK.TRANS64 P0, [R0+URZ+0xa0], R3 ;  /* 0x0000a003000085a7 */ /* 0x000ee400080010ff */
[----:B---3--:R-:W-:Y:S05]  /*a260*/  @!P0 BRA `(.L_x_150) ;  /* 0xfffffffc00f08947 */ /* 0x008fea000383ffff */
[----:B------:R-:W-:Y:S05]  /*a270*/  BRA `(.L_x_27) ;  /* 0xffffff7800887947 */ /* 0x000fea000383ffff */
.L_x_35:
[----:B-1----:R-:W-:-:S07]  /*a280*/  MOV R0, UR9 ;  /* 0x0000000900007c02 */ /* 0x002fce0008000f00 */
.L_x_151:
[----:B-1----:R1:W3:Y:S02]  /*a290*/  SYNCS.PHASECHK.TRANS64.TRYWAIT P0, [R0+URZ+0xa0], R3 ;  /* 0x0000a003000075a7 */ /* 0x0022e400080011ff */
[----:B---3--:R-:W-:Y:S05]  /*a2a0*/  @!P0 NANOSLEEP.SYNCS 0x989680 ;  /* 0x009896800000895d */ /* 0x008fea0003900000 */
[----:B------:R-:W3:Y:S02]  /*a2b0*/  @!P0 SYNCS.PHASECHK.TRANS64 P0, [R0+URZ+0xa0], R3 ;  /* 0x0000a003000085a7 */ /* 0x000ee400080010ff */
[----:B---3--:R-:W-:Y:S05]  /*a2c0*/  @!P0 BRA `(.L_x_151) ;  /* 0xfffffffc00f08947 */ /* 0x008fea000383ffff */
[----:B------:R-:W-:Y:S05]  /*a2d0*/  BRA `(.L_x_34) ;  /* 0xffffff7c00447947 */ /* 0x000fea000383ffff */
.L_x_40:
[----:B-1----:R1:W3:Y:S02]  /*a2e0*/  SYNCS.PHASECHK.TRANS64.TRYWAIT P0, [R3+URZ+0x190], R0 ;  /* 0x00019000030075a7 */ /* 0x0022e400080011ff */
[----:B---3--:R-:W-:Y:S05]  /*a2f0*/  @!P0 NANOSLEEP.SYNCS 0x989680 ;  /* 0x009896800000895d */ /* 0x008fea0003900000 */
[----:B------:R-:W3:Y:S02]  /*a300*/  @!P0 SYNCS.PHASECHK.TRANS64 P0, [R3+URZ+0x190], R0 ;  /* 0x00019000030085a7 */ /* 0x000ee400080010ff */
[----:B---3--:R-:W-:Y:S05]  /*a310*/  @!P0 BRA `(.L_x_40) ;  /* 0xfffffffc00f08947 */ /* 0x008fea000383ffff */
[----:B------:R-:W-:Y:S05]  /*a320*/  BRA `(.L_x_152) ;  /* 0xffffff7c00e47947 */ /* 0x000fea000383ffff */
.L_x_44:
[----:B-1----:R-:W-:-:S07]  /*a330*/  MOV R0, UR4 ;  /* 0x0000000400007c02 */ /* 0x002fce0008000f00 */
.L_x_153:
[----:B-1----:R1:W3:Y:S02]  /*a340*/  SYNCS.PHASECHK.TRANS64.TRYWAIT P0, [R0+URZ], R3 ;  /* 0x00000003000075a7 */ /* 0x0022e400080011ff */
[----:B---3--:R-:W-:Y:S05]  /*a350*/  @!P0 NANOSLEEP.SYNCS 0x989680 ;  /* 0x009896800000895d */ /* 0x008fea0003900000 */
[----:B------:R-:W3:Y:S02]  /*a360*/  @!P0 SYNCS.PHASECHK.TRANS64 P0, [R0+URZ], R3 ;  /* 0x00000003000085a7 */ /* 0x000ee400080010ff */
[----:B---3--:R-:W-:Y:S05]  /*a370*/  @!P0 BRA `(.L_x_153) ;  /* 0xfffffffc00f08947 */ /* 0x008fea000383ffff */
[----:B------:R-:W-:Y:S05]  /*a380*/  BRA `(.L_x_154) ;  /* 0xffffff84008c7947 */ /* 0x000fea000383ffff */
.L_x_45:
[----:B------:R-:W-:-:S07]  /*a390*/  MOV R0, UR5 ;  /* 0x0000000500007c02 */ /* 0x000fce0008000f00 */
.L_x_155:
[----:B-1----:R1:W3:Y:S02]  /*a3a0*/  SYNCS.PHASECHK.TRANS64.TRYWAIT P0, [R0+URZ], R3 ;  /* 0x00000003000075a7 */ /* 0x0022e400080011ff */
[----:B---3--:R-:W-:Y:S05]  /*a3b0*/  @!P0 NANOSLEEP.SYNCS 0x989680 ;  /* 0x009896800000895d */ /* 0x008fea0003900000 */
[----:B------:R-:W3:Y:S02]  /*a3c0*/  @!P0 SYNCS.PHASECHK.TRANS64 P0, [R0+URZ], R3 ;  /* 0x00000003000085a7 */ /* 0x000ee400080010ff */
[----:B---3--:R-:W-:Y:S05]  /*a3d0*/  @!P0 BRA `(.L_x_155) ;  /* 0xfffffffc00f08947 */ /* 0x008fea000383ffff */
[----:B------:R-:W-:Y:S05]  /*a3e0*/  BRA `(.L_x_156) ;  /* 0xffffff8400987947 */ /* 0x000fea000383ffff */
.L_x_46:
[----:B------:R-:W-:-:S07]  /*a3f0*/  MOV R0, UR5 ;  /* 0x0000000500007c02 */ /* 0x000fce0008000f00 */
.L_x_157:
[----:B-1----:R1:W3:Y:S02]  /*a400*/  SYNCS.PHASECHK.TRANS64.TRYWAIT P0, [R0+URZ], R3 ;  /* 0x00000003000075a7 */ /* 0x0022e400080011ff */
[----:B---3--:R-:W-:Y:S05]  /*a410*/  @!P0 NANOSLEEP.SYNCS 0x989680 ;  /* 0x009896800000895d */ /* 0x008fea0003900000 */
[----:B------:R-:W3:Y:S02]  /*a420*/  @!P0 SYNCS.PHASECHK.TRANS64 P0, [R0+URZ], R3 ;  /* 0x00000003000085a7 */ /* 0x000ee400080010ff */
[----:B---3--:R-:W-:Y:S05]  /*a430*/  @!P0 BRA `(.L_x_157) ;  /* 0xfffffffc00f08947 */ /* 0x008fea000383ffff */
[----:B------:R-:W-:Y:S05]  /*a440*/  BRA `(.L_x_158) ;  /* 0xffffff8400a47947 */ /* 0x000fea000383ffff */
.L_x_47:
[----:B------:R-:W-:-:S07]  /*a450*/  MOV R0, UR5 ;  /* 0x0000000500007c02 */ /* 0x000fce0008000f00 */
.L_x_159:
[----:B-1----:R1:W3:Y:S02]  /*a460*/  SYNCS.PHASECHK.TRANS64.TRYWAIT P0, [R0+URZ], R3 ;  /* 0x00000003000075a7 */ /* 0x0022e400080011ff */
[----:B---3--:R-:W-:Y:S05]  /*a470*/  @!P0 NANOSLEEP.SYNCS 0x989680 ;  /* 0x009896800000895d */ /* 0x008fea0003900000 */
[----:B------:R-:W3:Y:S02]  /*a480*/  @!P0 SYNCS.PHASECHK.TRANS64 P0, [R0+URZ], R3 ;  /* 0x00000003000085a7 */ /* 0x000ee400080010ff */
[----:B---3--:R-:W-:Y:S05]  /*a490*/  @!P0 BRA `(.L_x_159) ;  /* 0xfffffffc00f08947 */ /* 0x008fea000383ffff */
[----:B------:R-:W-:Y:S05]  /*a4a0*/  BRA `(.L_x_160) ;  /* 0xffffff8400b07947 */ /* 0x000fea000383ffff */
.L_x_48:
[----:B------:R-:W-:-:S07]  /*a4b0*/  MOV R0, UR5 ;  /* 0x0000000500007c02 */ /* 0x000fce0008000f00 */
.L_x_161:
[----:B-1----:R1:W3:Y:S02]  /*a4c0*/  SYNCS.PHASECHK.TRANS64.TRYWAIT P0, [R0+URZ], R3 ;  /* 0x00000003000075a7 */ /* 0x0022e400080011ff */
[----:B---3--:R-:W-:Y:S05]  /*a4d0*/  @!P0 NANOSLEEP.SYNCS 0x989680 ;  /* 0x009896800000895d */ /* 0x008fea0003900000 */
[----:B------:R-:W3:Y:S02]  /*a4e0*/  @!P0 SYNCS.PHASECHK.TRANS64 P0, [R0+URZ], R3 ;  /* 0x00000003000085a7 */ /* 0x000ee400080010ff */
[----:B---3--:R-:W-:Y:S05]  /*a4f0*/  @!P0 BRA `(.L_x_161) ;  /* 0xfffffffc00f08947 */ /* 0x008fea000383ffff */
[----:B------:R-:W-:Y:S05]  /*a500*/  BRA `(.L_x_162) ;  /* 0xffffff8400bc7947 */ /* 0x000fea000383ffff */
.L_x_49:
[----:B------:R-:W-:-:S07]  /*a510*/  MOV R0, UR5 ;  /* 0x0000000500007c02 */ /* 0x000fce0008000f00 */
.L_x_163:
[----:B-1----:R1:W3:Y:S02]  /*a520*/  SYNCS.PHASECHK.TRANS64.TRYWAIT P0, [R0+URZ], R3 ;  /* 0x00000003000075a7 */ /* 0x0022e400080011ff */
[----:B---3--:R-:W-:Y:S05]  /*a530*/  @!P0 NANOSLEEP.SYNCS 0x989680 ;  /* 0x009896800000895d */ /* 0x008fea0003900000 */
[----:B------:R-:W3:Y:S02]  /*a540*/  @!P0 SYNCS.PHASECHK.TRANS64 P0, [R0+URZ], R3 ;  /* 0x00000003000085a7 */ /* 0x000ee400080010ff */
[----:B---3--:R-:W-:Y:S05]  /*a550*/  @!P0 BRA `(.L_x_163) ;  /* 0xfffffffc00f08947 */ /* 0x008fea000383ffff */
[----:B------:R-:W-:Y:S05]  /*a560*/  BRA `(.L_x_164) ;  /* 0xffffff8400c87947 */ /* 0x000fea000383ffff */
.L_x_50:
[----:B------:R-:W-:-:S07]  /*a570*/  MOV R0, UR5 ;  /* 0x0000000500007c02 */ /* 0x000fce0008000f00 */
.L_x_165:
[----:B-1----:R1:W3:Y:S02]  /*a580*/  SYNCS.PHASECHK.TRANS64.TRYWAIT P0, [R0+URZ], R3 ;  /* 0x00000003000075a7 */ /* 0x0022e400080011ff */
[----:B---3--:R-:W-:Y:S05]  /*a590*/  @!P0 NANOSLEEP.SYNCS 0x989680 ;  /* 0x009896800000895d */ /* 0x008fea0003900000 */
[----:B------:R-:W3:Y:S02]  /*a5a0*/  @!P0 SYNCS.PHASECHK.TRANS64 P0, [R0+URZ], R3 ;  /* 0x00000003000085a7 */ /* 0x000ee400080010ff */
[----:B---3--:R-:W-:Y:S05]  /*a5b0*/  @!P0 BRA `(.L_x_165) ;  /* 0xfffffffc00f08947 */ /* 0x008fea000383ffff */
[----:B------:R-:W-:Y:S05]  /*a5c0*/  BRA `(.L_x_166) ;  /* 0xffffff8400d47947 */ /* 0x000fea000383ffff */
.L_x_51:
[----:B------:R-:W-:-:S07]  /*a5d0*/  MOV R0, UR5 ;  /* 0x0000000500007c02 */ /* 0x000fce0008000f00 */
.L_x_167:
[----:B-1----:R1:W3:Y:S02]  /*a5e0*/  SYNCS.PHASECHK.TRANS64.TRYWAIT P0, [R0+URZ], R3 ;  /* 0x00000003000075a7 */ /* 0x0022e400080011ff */
[----:B---3--:R-:W-:Y:S05]  /*a5f0*/  @!P0 NANOSLEEP.SYNCS 0x989680 ;  /* 0x009896800000895d */ /* 0x008fea0003900000 */
[----:B------:R-:W3:Y:S02]  /*a600*/  @!P0 SYNCS.PHASECHK.TRANS64 P0, [R0+URZ], R3 ;  /* 0x00000003000085a7 */ /* 0x000ee400080010ff */
[----:B---3--:R-:W-:Y:S05]  /*a610*/  @!P0 BRA `(.L_x_167) ;  /* 0xfffffffc00f08947 */ /* 0x008fea000383ffff */
[----:B------:R-:W-:Y:S05]  /*a620*/  BRA `(.L_x_168) ;  /* 0xffffff8400e07947 */ /* 0x000fea000383ffff */
.L_x_52:
[----:B------:R-:W-:-:S07]  /*a630*/  MOV R0, UR5 ;  /* 0x0000000500007c02 */ /* 0x000fce0008000f00 */
.L_x_169:
[----:B-1----:R1:W3:Y:S02]  /*a640*/  SYNCS.PHASECHK.TRANS64.TRYWAIT P0, [R0+URZ], R3 ;  /* 0x00000003000075a7 */ /* 0x0022e400080011ff */
[----:B---3--:R-:W-:Y:S05]  /*a650*/  @!P0 NANOSLEEP.SYNCS 0x989680 ;  /* 0x009896800000895d */ /* 0x008fea0003900000 */
[----:B------:R-:W3:Y:S02]  /*a660*/  @!P0 SYNCS.PHASECHK.TRANS64 P0, [R0+URZ], R3 ;  /* 0x00000003000085a7 */ /* 0x000ee400080010ff */
[----:B---3--:R-:W-:Y:S05]  /*a670*/  @!P0 BRA `(.L_x_169) ;  /* 0xfffffffc00f08947 */ /* 0x008fea000383ffff */
[----:B------:R-:W-:Y:S05]  /*a680*/  BRA `(.L_x_170) ;  /* 0xffffff8400ec7947 */ /* 0x000fea000383ffff */
.L_x_53:
[----:B------:R-:W-:-:S07]  /*a690*/  MOV R0, UR5 ;  /* 0x0000000500007c02 */ /* 0x000fce0008000f00 */
.L_x_171:
[----:B-1----:R1:W3:Y:S02]  /*a6a0*/  SYNCS.PHASECHK.TRANS64.TRYWAIT P0, [R0+URZ], R3 ;  /* 0x00000003000075a7 */ /* 0x0022e400080011ff */
[----:B---3--:R-:W-:Y:S05]  /*a6b0*/  @!P0 NANOSLEEP.SYNCS 0x989680 ;  /* 0x009896800000895d */ /* 0x008fea0003900000 */
[----:B------:R-:W3:Y:S02]  /*a6c0*/  @!P0 SYNCS.PHASECHK.TRANS64 P0, [R0+URZ], R3 ;  /* 0x00000003000085a7 */ /* 0x000ee400080010ff */
[----:B---3--:R-:W-:Y:S05]  /*a6d0*/  @!P0 BRA `(.L_x_171) ;  /* 0xfffffffc00f08947 */ /* 0x008fea000383ffff */
[----:B------:R-:W-:Y:S05]  /*a6e0*/  BRA `(.L_x_172) ;  /* 0xffffff8400f87947 */ /* 0x000fea000383ffff */
.L_x_54:
[----:B------:R-:W-:-:S07]  /*a6f0*/  MOV R0, UR5 ;  /* 0x0000000500007c02 */ /* 0x000fce0008000f00 */
.L_x_173:
[----:B-1----:R1:W3:Y:S02]  /*a700*/  SYNCS.PHASECHK.TRANS64.TRYWAIT P0, [R0+URZ], R3 ;  /* 0x00000003000075a7 */ /* 0x0022e400080011ff */
[----:B---3--:R-:W-:Y:S05]  /*a710*/  @!P0 NANOSLEEP.SYNCS 0x989680 ;  /* 0x009896800000895d */ /* 0x008fea0003900000 */
[----:B------:R-:W3:Y:S02]  /*a720*/  @!P0 SYNCS.PHASECHK.TRANS64 P0, [R0+URZ], R3 ;  /* 0x00000003000085a7 */ /* 0x000ee400080010ff */
[----:B---3--:R-:W-:Y:S05]  /*a730*/  @!P0 BRA `(.L_x_173) ;  /* 0xfffffffc00f08947 */ /* 0x008fea000383ffff */
[----:B------:R-:W-:Y:S05]  /*a740*/  BRA `(.L_x_174) ;  /* 0xffffff8800047947 */ /* 0x000fea000383ffff */
.L_x_55:
[----:B------:R-:W-:-:S07]  /*a750*/  MOV R0, UR5 ;  /* 0x0000000500007c02 */ /* 0x000fce0008000f00 */
.L_x_175:
[----:B-1----:R1:W3:Y:S02]  /*a760*/  SYNCS.PHASECHK.TRANS64.TRYWAIT P0, [R0+URZ], R3 ;  /* 0x00000003000075a7 */ /* 0x0022e400080011ff */
[----:B---3--:R-:W-:Y:S05]  /*a770*/  @!P0 NANOSLEEP.SYNCS 0x989680 ;  /* 0x009896800000895d */ /* 0x008fea0003900000 */
[----:B------:R-:W3:Y:S02]  /*a780*/  @!P0 SYNCS.PHASECHK.TRANS64 P0, [R0+URZ], R3 ;  /* 0x00000003000085a7 */ /* 0x000ee400080010ff */
[----:B---3--:R-:W-:Y:S05]  /*a790*/  @!P0 BRA `(.L_x_175) ;  /* 0xfffffffc00f08947 */ /* 0x008fea000383ffff */
[----:B------:R-:W-:Y:S05]  /*a7a0*/  BRA `(.L_x_176) ;  /* 0xffffff8800107947 */ /* 0x000fea000383ffff */
.L_x_56:
[----:B------:R-:W-:-:S07]  /*a7b0*/  MOV R0, UR5 ;  /* 0x0000000500007c02 */ /* 0x000fce0008000f00 */
.L_x_177:
[----:B-1----:R1:W3:Y:S02]  /*a7c0*/  SYNCS.PHASECHK.TRANS64.TRYWAIT P0, [R0+URZ], R3 ;  /* 0x00000003000075a7 */ /* 0x0022e400080011ff */
[----:B---3--:R-:W-:Y:S05]  /*a7d0*/  @!P0 NANOSLEEP.SYNCS 0x989680 ;  /* 0x009896800000895d */ /* 0x008fea0003900000 */
[----:B------:R-:W3:Y:S02]  /*a7e0*/  @!P0 SYNCS.PHASECHK.TRANS64 P0, [R0+URZ], R3 ;  /* 0x00000003000085a7 */ /* 0x000ee400080010ff */
[----:B---3--:R-:W-:Y:S05]  /*a7f0*/  @!P0 BRA `(.L_x_177) ;  /* 0xfffffffc00f08947 */ /* 0x008fea000383ffff */
[----:B------:R-:W-:Y:S05]  /*a800*/  BRA `(.L_x_178) ;  /* 0xffffff88001c7947 */ /* 0x000fea000383ffff */
.L_x_57:
[----:B------:R-:W-:-:S07]  /*a810*/  MOV R0, UR5 ;  /* 0x0000000500007c02 */ /* 0x000fce0008000f00 */
.L_x_179:
[----:B-1----:R1:W3:Y:S02]  /*a820*/  SYNCS.PHASECHK.TRANS64.TRYWAIT P0, [R0+URZ], R3 ;  /* 0x00000003000075a7 */ /* 0x0022e400080011ff */
[----:B---3--:R-:W-:Y:S05]  /*a830*/  @!P0 NANOSLEEP.SYNCS 0x989680 ;  /* 0x009896800000895d */ /* 0x008fea0003900000 */
[----:B------:R-:W3:Y:S02]  /*a840*/  @!P0 SYNCS.PHASECHK.TRANS64 P0, [R0+URZ], R3 ;  /* 0x00000003000085a7 */ /* 0x000ee400080010ff */
[----:B---3--:R-:W-:Y:S05]  /*a850*/  @!P0 BRA `(.L_x_179) ;  /* 0xfffffffc00f08947 */ /* 0x008fea000383ffff */
[----:B------:R-:W-:Y:S05]  /*a860*/  BRA `(.L_x_180) ;  /* 0xffffff8800287947 */ /* 0x000fea000383ffff */
.L_x_58:
[----:B------:R-:W-:-:S07]  /*a870*/  MOV R0, UR5 ;  /* 0x0000000500007c02 */ /* 0x000fce0008000f00 */
.L_x_181:
[----:B-1----:R1:W3:Y:S02]  /*a880*/  SYNCS.PHASECHK.TRANS64.TRYWAIT P0, [R0+URZ], R3 ;  /* 0x00000003000075a7 */ /* 0x0022e400080011ff */
[----:B---3--:R-:W-:Y:S05]  /*a890*/  @!P0 NANOSLEEP.SYNCS 0x989680 ;  /* 0x009896800000895d */ /* 0x008fea0003900000 */
[----:B------:R-:W3:Y:S02]  /*a8a0*/  @!P0 SYNCS.PHASECHK.TRANS64 P0, [R0+URZ], R3 ;  /* 0x00000003000085a7 */ /* 0x000ee400080010ff */
[----:B---3--:R-:W-:Y:S05]  /*a8b0*/  @!P0 BRA `(.L_x_181) ;  /* 0xfffffffc00f08947 */ /* 0x008fea000383ffff */
[----:B------:R-:W-:Y:S05]  /*a8c0*/  BRA `(.L_x_182) ;  /* 0xffffff8800347947 */ /* 0x000fea000383ffff */
.L_x_59:
[----:B------:R-:W-:-:S07]  /*a8d0*/  MOV R0, UR5 ;  /* 0x0000000500007c02 */ /* 0x000fce0008000f00 */
.L_x_183:
[----:B-1----:R1:W3:Y:S02]  /*a8e0*/  SYNCS.PHASECHK.TRANS64.TRYWAIT P0, [R0+URZ], R3 ;  /* 0x00000003000075a7 */ /* 0x0022e400080011ff */
[----:B---3--:R-:W-:Y:S05]  /*a8f0*/  @!P0 NANOSLEEP.SYNCS 0x989680 ;  /* 0x009896800000895d */ /* 0x008fea0003900000 */
[----:B------:R-:W3:Y:S02]  /*a900*/  @!P0 SYNCS.PHASECHK.TRANS64 P0, [R0+URZ], R3 ;  /* 0x00000003000085a7 */ /* 0x000ee400080010ff */
[----:B---3--:R-:W-:Y:S05]  /*a910*/  @!P0 BRA `(.L_x_183) ;  /* 0xfffffffc00f08947 */ /* 0x008fea000383ffff */
[----:B------:R-:W-:Y:S05]  /*a920*/  BRA `(.L_x_184) ;  /* 0xffffff8800407947 */ /* 0x000fea000383ffff */
.L_x_60:
[----:B------:R-:W-:-:S07]  /*a930*/  MOV R0, UR5 ;  /* 0x0000000500007c02 */ /* 0x000fce0008000f00 */
.L_x_185:
[----:B-1----:R1:W3:Y:S02]  /*a940*/  SYNCS.PHASECHK.TRANS64.TRYWAIT P0, [R0+URZ], R3 ;  /* 0x00000003000075a7 */ /* 0x0022e400080011ff */
[----:B---3--:R-:W-:Y:S05]  /*a950*/  @!P0 NANOSLEEP.SYNCS 0x989680 ;  /* 0x009896800000895d */ /* 0x008fea0003900000 */
[----:B------:R-:W3:Y:S02]  /*a960*/  @!P0 SYNCS.PHASECHK.TRANS64 P0, [R0+URZ], R3 ;  /* 0x00000003000085a7 */ /* 0x000ee400080010ff */
[----:B---3--:R-:W-:Y:S05]  /*a970*/  @!P0 BRA `(.L_x_185) ;  /* 0xfffffffc00f08947 */ /* 0x008fea000383ffff */
[----:B------:R-:W-:Y:S05]  /*a980*/  BRA `(.L_x_186) ;  /* 0xffffff88004c7947 */ /* 0x000fea000383ffff */
.L_x_61:
[----:B------:R-:W-:-:S07]  /*a990*/  MOV R0, UR5 ;  /* 0x0000000500007c02 */ /* 0x000fce0008000f00 */
.L_x_187:
[----:B-1----:R1:W3:Y:S02]  /*a9a0*/  SYNCS.PHASECHK.TRANS64.TRYWAIT P0, [R0+URZ], R3 ;  /* 0x00000003000075a7 */ /* 0x0022e400080011ff */
[----:B---3--:R-:W-:Y:S05]  /*a9b0*/  @!P0 NANOSLEEP.SYNCS 0x989680 ;  /* 0x009896800000895d */ /* 0x008fea0003900000 */
[----:B------:R-:W3:Y:S02]  /*a9c0*/  @!P0 SYNCS.PHASECHK.TRANS64 P0, [R0+URZ], R3 ;  /* 0x00000003000085a7 */ /* 0x000ee400080010ff */
[----:B---3--:R-:W-:Y:S05]  /*a9d0*/  @!P0 BRA `(.L_x_187) ;  /* 0xfffffffc00f08947 */ /* 0x008fea000383ffff */
[----:B------:R-:W-:Y:S05]  /*a9e0*/  BRA `(.L_x_188) ;  /* 0xffffff8800587947 */ /* 0x000fea000383ffff */
.L_x_62:
[----:B------:R-:W-:-:S07]  /*a9f0*/  MOV R0, UR5 ;  /* 0x0000000500007c02 */ /* 0x000fce0008000f00 */
.L_x_189:
[----:B-1----:R1:W3:Y:S02]  /*aa00*/  SYNCS.PHASECHK.TRANS64.TRYWAIT P0, [R0+URZ], R3 ;  /* 0x00000003000075a7 */ /* 0x0022e400080011ff */
[----:B---3--:R-:W-:Y:S05]  /*aa10*/  @!P0 NANOSLEEP.SYNCS 0x989680 ;  /* 0x009896800000895d */ /* 0x008fea0003900000 */
[----:B------:R-:W3:Y:S02]  /*aa20*/  @!P0 SYNCS.PHASECHK.TRANS64 P0, [R0+URZ], R3 ;  /* 0x00000003000085a7 */ /* 0x000ee400080010ff */
[----:B---3--:R-:W-:Y:S05]  /*aa30*/  @!P0 BRA `(.L_x_189) ;  /* 0xfffffffc00f08947 */ /* 0x008fea000383ffff */
[----:B------:R-:W-:Y:S05]  /*aa40*/  BRA `(.L_x_190) ;  /* 0xffffff8800647947 */ /* 0x000fea000383ffff */
.L_x_65:
[----:B--2---:R2:W3:Y:S02]  /*aa50*/  SYNCS.PHASECHK.TRANS64.TRYWAIT P0, [R2+URZ+0x1f0], R5 ;  /* 0x0001f005020075a7 */ /* 0x0044e400080011ff */
[----:B---3--:R-:W-:Y:S05]  /*aa60*/  @!P0 NANOSLEEP.SYNCS 0x989680 ;  /* 0x009896800000895d */ /* 0x008fea0003900000 */
[----:B------:R-:W3:Y:S02]  /*aa70*/  @!P0 SYNCS.PHASECHK.TRANS64 P0, [R2+URZ+0x1f0], R5 ;  /* 0x0001f005020085a7 */ /* 0x000ee400080010ff */
[----:B---3--:R-:W-:Y:S05]  /*aa80*/  @!P0 BRA `(.L_x_65) ;  /* 0xfffffffc00f08947 */ /* 0x008fea000383ffff */
[----:B------:R-:W-:Y:S05]  /*aa90*/  BRA `(.L_x_191) ;  /* 0xffffff8800c87947 */ /* 0x000fea000383ffff */
.L_x_66:
[----:B------:R-:W-:-:S07]  /*aaa0*/  MOV R2, UR4 ;  /* 0x0000000400027c02 */ /* 0x000fce0008000f00 */
.L_x_192:
[----:B--2---:R2:W3:Y:S02]  /*aab0*/  SYNCS.PHASECHK.TRANS64.TRYWAIT P0, [R2+URZ+0x1a0], R5 ;  /* 0x0001a005020075a7 */ /* 0x0044e400080011ff */
[----:B---3--:R-:W-:Y:S05]  /*aac0*/  @!P0 NANOSLEEP.SYNCS 0x989680 ;  /* 0x009896800000895d */ /* 0x008fea0003900000 */
[----:B------:R-:W3:Y:S02]  /*aad0*/  @!P0 SYNCS.PHASECHK.TRANS64 P0, [R2+URZ+0x1a0], R5 ;  /* 0x0001a005020085a7 */ /* 0x000ee400080010ff */
[----:B---3--:R-:W-:Y:S05]  /*aae0*/  @!P0 BRA `(.L_x_192) ;  /* 0xfffffffc00f08947 */ /* 0x008fea000383ffff */
[----:B------:R-:W-:Y:S05]  /*aaf0*/  BRA `(.L_x_193) ;  /* 0xffffff8800d87947 */ /* 0x000fea000383ffff */
.L_x_67:
[----:B--2---:R2:W3:Y:S02]  /*ab00*/  SYNCS.PHASECHK.TRANS64.TRYWAIT P1, [R2+URZ+0x190], R5 ;  /* 0x00019005020075a7 */ /* 0x0044e400080211ff */
[----:B---3--:R-:W-:Y:S05]  /*ab10*/  @!P1 NANOSLEEP.SYNCS 0x989680 ;  /* 0x009896800000995d */ /* 0x008fea0003900000 */
[----:B------:R-:W3:Y:S02]  /*ab20*/  @!P1 SYNCS.PHASECHK.TRANS64 P1, [R2+URZ+0x190], R5 ;  /* 0x00019005020095a7 */ /* 0x000ee400080210ff */
[----:B---3--:R-:W-:Y:S05]  /*ab30*/  @!P1 BRA `(.L_x_67) ;  /* 0xfffffffc00f09947 */ /* 0x008fea000383ffff */
[----:B------:R-:W-:Y:S05]  /*ab40*/  BRA `(.L_x_194) ;  /* 0xffffff8c00087947 */ /* 0x000fea000383ffff */
.L_x_70:
[----:B------:R-:W-:-:S07]  /*ab50*/  MOV R0, UR4 ;  /* 0x0000000400007c02 */ /* 0x000fce0008000f00 */
.L_x_195:
[----:B--2---:R2:W3:Y:S02]  /*ab60*/  SYNCS.PHASECHK.TRANS64.TRYWAIT P0, [R0+URZ+0x1a0], R3 ;  /* 0x0001a003000075a7 */ /* 0x0044e400080011ff */
[----:B---3--:R-:W-:Y:S05]  /*ab70*/  @!P0 NANOSLEEP.SYNCS 0x989680 ;  /* 0x009896800000895d */ /* 0x008fea0003900000 */
[----:B------:R-:W3:Y:S02]  /*ab80*/  @!P0 SYNCS.PHASECHK.TRANS64 P0, [R0+URZ+0x1a0], R3 ;  /* 0x0001a003000085a7 */ /* 0x000ee400080010ff */
[----:B---3--:R-:W-:Y:S05]  /*ab90*/  @!P0 BRA `(.L_x_195) ;  /* 0xfffffffc00f08947 */ /* 0x008fea000383ffff */
[----:B------:R-:W-:Y:S05]  /*aba0*/  BRA `(.L_x_69) ;  /* 0xffffff8c005c7947 */ /* 0x000fea000383ffff */
.L_x_77:
[----:B-1----:R1:W2:Y:S02]  /*abb0*/  SYNCS.PHASECHK.TRANS64.TRYWAIT P1, [R0+URZ+0x190], R5 ;  /* 0x00019005000075a7 */ /* 0x0022a400080211ff */
[----:B--2---:R-:W-:Y:S05]  /*abc0*/  @!P1 NANOSLEEP.SYNCS 0x989680 ;  /* 0x009896800000995d */ /* 0x004fea0003900000 */
[----:B------:R-:W2:Y:S02]  /*abd0*/  @!P1 SYNCS.PHASECHK.TRANS64 P1, [R0+URZ+0x190], R5 ;  /* 0x00019005000095a7 */ /* 0x000ea400080210ff */
[----:B--2---:R-:W-:Y:S05]  /*abe0*/  @!P1 BRA `(.L_x_77) ;  /* 0xfffffffc00f09947 */ /* 0x004fea000383ffff */
[----:B------:R-:W-:Y:S05]  /*abf0*/  BRA `(.L_x_196) ;  /* 0xffffff9000bc7947 */ /* 0x000fea000383ffff */
.L_x_78:
[----:B------:R-:W-:-:S07]  /*ac00*/  MOV R3, UR19 ;  /* 0x0000001300037c02 */ /* 0x000fce0008000f00 */
.L_x_197:
[----:B-1----:R1:W2:Y:S02]  /*ac10*/  SYNCS.PHASECHK.TRANS64.TRYWAIT P0, [R3+URZ+0x1d0], R0 ;  /* 0x0001d000030075a7 */ /* 0x0022a400080011ff */
[----:B--2---:R-:W-:Y:S05]  /*ac20*/  @!P0 NANOSLEEP.SYNCS 0x989680 ;  /* 0x009896800000895d */ /* 0x004fea0003900000 */
[----:B------:R-:W2:Y:S02]  /*ac30*/  @!P0 SYNCS.PHASECHK.TRANS64 P0, [R3+URZ+0x1d0], R0 ;  /* 0x0001d000030085a7 */ /* 0x000ea400080010ff */
[----:B--2---:R-:W-:Y:S05]  /*ac40*/  @!P0 BRA `(.L_x_197) ;  /* 0xfffffffc00f08947 */ /* 0x004fea000383ffff */
[----:B------:R-:W-:Y:S05]  /*ac50*/  BRA `(.L_x_198) ;  /* 0xffffff9000f07947 */ /* 0x000fea000383ffff */
.L_x_81:
[----:B------:R-:W-:Y:S07]  /*ac60*/  MOV R0, UR6 ;  /* 0x0000000600007c02 */ /* 0x000fee0008000f00 */
.L_x_199:
[----:B-1----:R1:W2:Y:S02]  /*ac70*/  SYNCS.PHASECHK.TRANS64.TRYWAIT P0, [R0+URZ], R3 ;  /* 0x00000003000075a7 */ /* 0x0022a400080011ff */
[----:B--2---:R-:W-:Y:S05]  /*ac80*/  @!P0 NANOSLEEP.SYNCS 0x989680 ;  /* 0x009896800000895d */ /* 0x004fea0003900000 */
[----:B------:R-:W2:Y:S02]  /*ac90*/  @!P0 SYNCS.PHASECHK.TRANS64 P0, [R0+URZ], R3 ;  /* 0x00000003000085a7 */ /* 0x000ea400080010ff */
[----:B--2---:R-:W-:Y:S05]  /*aca0*/  @!P0 BRA `(.L_x_199) ;  /* 0xfffffffc00f08947 */ /* 0x004fea000383ffff */
[----:B------:R-:W-:Y:S05]  /*acb0*/  BRA `(.L_x_80) ;  /* 0xffffff9400287947 */ /* 0x000fea000383ffff */
.L_x_84:
[----:B------:R-:W-:-:S07]  /*acc0*/  MOV R0, UR4 ;  /* 0x0000000400007c02 */ /* 0x000fce0008000f00 */
.L_x_200:
[----:B--2---:R2:W4:Y:S02]  /*acd0*/  SYNCS.PHASECHK.TRANS64.TRYWAIT P0, [R0+URZ], R3 ;  /* 0x00000003000075a7 */ /* 0x00452400080011ff */
[----:B----4-:R-:W-:Y:S05]  /*ace0*/  @!P0 NANOSLEEP.SYNCS 0x989680 ;  /* 0x009896800000895d */ /* 0x010fea0003900000 */
[----:B------:R-:W4:Y:S02]  /*acf0*/  @!P0 SYNCS.PHASECHK.TRANS64 P0, [R0+URZ], R3 ;  /* 0x00000003000085a7 */ /* 0x000f2400080010ff */
[----:B----4-:R-:W-:Y:S05]  /*ad00*/  @!P0 BRA `(.L_x_200) ;  /* 0xfffffffc00f08947 */ /* 0x010fea000383ffff */
[----:B------:R-:W-:Y:S05]  /*ad10*/  BRA `(.L_x_201) ;  /* 0xffffff9400c87947 */ /* 0x000fea000383ffff */
.L_x_85:
[----:B------:R-:W-:-:S07]  /*ad20*/  MOV R0, UR5 ;  /* 0x0000000500007c02 */ /* 0x000fce0008000f00 */
.L_x_202:
[----:B-1----:R1:W2:Y:S02]  /*ad30*/  SYNCS.PHASECHK.TRANS64.TRYWAIT P0, [R0+URZ], R3 ;  /* 0x00000003000075a7 */ /* 0x0022a400080011ff */
[----:B--2---:R-:W-:Y:S05]  /*ad40*/  @!P0 NANOSLEEP.SYNCS 0x989680 ;  /* 0x009896800000895d */ /* 0x004fea0003900000 */
[----:B------:R-:W2:Y:S02]  /*ad50*/  @!P0 SYNCS.PHASECHK.TRANS64 P0, [R0+URZ], R3 ;  /* 0x00000003000085a7 */ /* 0x000ea400080010ff */
[----:B--2---:R-:W-:Y:S05]  /*ad60*/  @!P0 BRA `(.L_x_202) ;  /* 0xfffffffc00f08947 */ /* 0x004fea000383ffff */
[----:B------:R-:W-:Y:S05]  /*ad70*/  BRA `(.L_x_203) ;  /* 0xffffff9400d47947 */ /* 0x000fea000383ffff */
.L_x_86:
[----:B------:R-:W-:-:S07]  /*ad80*/  MOV R0, UR5 ;  /* 0x0000000500007c02 */ /* 0x000fce0008000f00 */
.L_x_204:
[----:B-1----:R1:W2:Y:S02]  /*ad90*/  SYNCS.PHASECHK.TRANS64.TRYWAIT P0, [R0+URZ], R3 ;  /* 0x00000003000075a7 */ /* 0x0022a400080011ff */
[----:B--2---:R-:W-:Y:S05]  /*ada0*/  @!P0 NANOSLEEP.SYNCS 0x989680 ;  /* 0x009896800000895d */ /* 0x004fea0003900000 */
[----:B------:R-:W2:Y:S02]  /*adb0*/  @!P0 SYNCS.PHASECHK.TRANS64 P0, [R0+URZ], R3 ;  /* 0x00000003000085a7 */ /* 0x000ea400080010ff */
[----:B--2---:R-:W-:Y:S05]  /*adc0*/  @!P0 BRA `(.L_x_204) ;  /* 0xfffffffc00f08947 */ /* 0x004fea000383ffff */
[----:B------:R-:W-:Y:S05]  /*add0*/  BRA `(.L_x_205) ;  /* 0xffffff9400e07947 */ /* 0x000fea000383ffff */
.L_x_87:
[----:B------:R-:W-:-:S07]  /*ade0*/  MOV R0, UR4 ;  /* 0x0000000400007c02 */ /* 0x000fce0008000f00 */
.L_x_206:
[----:B-1----:R1:W2:Y:S02]  /*adf0*/  SYNCS.PHASECHK.TRANS64.TRYWAIT P0, [R0+URZ], R3 ;  /* 0x00000003000075a7 */ /* 0x0022a400080011ff */
[----:B--2---:R-:W-:Y:S05]  /*ae00*/  @!P0 NANOSLEEP.SYNCS 0x989680 ;  /* 0x009896800000895d */ /* 0x004fea0003900000 */
[----:B------:R-:W2:Y:S02]  /*ae10*/  @!P0 SYNCS.PHASECHK.TRANS64 P0, [R0+URZ], R3 ;  /* 0x00000003000085a7 */ /* 0x000ea400080010ff */
[----:B--2---:R-:W-:Y:S05]  /*ae20*/  @!P0 BRA `(.L_x_206) ;  /* 0xfffffffc00f08947 */ /* 0x004fea000383ffff */
[----:B------:R-:W-:Y:S05]  /*ae30*/  BRA `(.L_x_207) ;  /* 0xffffff9400ec7947 */ /* 0x000fea000383ffff */
.L_x_92:
[----:B-1----:R1:W2:Y:S02]  /*ae40*/  SYNCS.PHASECHK.TRANS64.TRYWAIT P0, [R8+URZ+0x190], R5 ;  /* 0x00019005080075a7 */ /* 0x0022a400080011ff */
[----:B--2---:R-:W-:Y:S05]  /*ae50*/  @!P0 NANOSLEEP.SYNCS 0x989680 ;  /* 0x009896800000895d */ /* 0x004fea0003900000 */
[----:B------:R-:W2:Y:S02]  /*ae60*/  @!P0 SYNCS.PHASECHK.TRANS64 P0, [R8+URZ+0x190], R5 ;  /* 0x00019005080085a7 */ /* 0x000ea400080010ff */
[----:B--2---:R-:W-:Y:S05]  /*ae70*/  @!P0 BRA `(.L_x_92) ;  /* 0xfffffffc00f08947 */ /* 0x004fea000383ffff */
[----:B------:R-:W-:Y:S05]  /*ae80*/  BRA `(.L_x_208) ;  /* 0xffffff9c00307947 */ /* 0x000fea000383ffff */
.L_x_95:
[----:B------:R-:W-:Y:S07]  /*ae90*/  MOV R0, UR21 ;  /* 0x0000001500007c02 */ /* 0x000fee0008000f00 */
.L_x_209:
[----:B-1----:R1:W2:Y:S02]  /*aea0*/  SYNCS.PHASECHK.TRANS64.TRYWAIT P1, [R0+URZ+0x188], R5 ;  /* 0x00018805000075a7 */ /* 0x0022a400080211ff */
[----:B--2---:R-:W-:Y:S05]  /*aeb0*/  @!P1 NANOSLEEP.SYNCS 0x989680 ;  /* 0x009896800000995d */ /* 0x004fea0003900000 */
[----:B------:R-:W2:Y:S02]  /*aec0*/  @!P1 SYNCS.PHASECHK.TRANS64 P1, [R0+URZ+0x188], R5 ;  /* 0x00018805000095a7 */ /* 0x000ea400080210ff */
[----:B--2---:R-:W-:Y:S05]  /*aed0*/  @!P1 BRA `(.L_x_209) ;  /* 0xfffffffc00f09947 */ /* 0x004fea000383ffff */
[----:B------:R-:W-:Y:S05]  /*aee0*/  BRA `(.L_x_94) ;  /* 0xffffffa000ac7947 */ /* 0x000fea000383ffff */
.L_x_98:
[----:B-1----:R-:W-:Y:S07]  /*aef0*/  MOV R5, UR21 ;  /* 0x0000001500057c02 */ /* 0x002fee0008000f00 */
.L_x_210:
[----:B-1----:R1:W2:Y:S02]  /*af00*/  SYNCS.PHASECHK.TRANS64.TRYWAIT P0, [R5+URZ+0x160], R4 ;  /* 0x00016004050075a7 */ /* 0x0022a400080011ff */
[----:B--2---:R-:W-:Y:S05]  /*af10*/  @!P0 NANOSLEEP.SYNCS 0x989680 ;  /* 0x009896800000895d */ /* 0x004fea0003900000 */
[----:B------:R-:W2:Y:S02]  /*af20*/  @!P0 SYNCS.PHASECHK.TRANS64 P0, [R5+URZ+0x160], R4 ;  /* 0x00016004050085a7 */ /* 0x000ea400080010ff */
[----:B--2---:R-:W-:Y:S05]  /*af30*/  @!P0 BRA `(.L_x_210) ;  /* 0xfffffffc00f08947 */ /* 0x004fea000383ffff */
[----:B------:R-:W-:Y:S05]  /*af40*/  BRA `(.L_x_211) ;  /* 0xffffffa400047947 */ /* 0x000fea000383ffff */
.L_x_99:
[----:B------:R-:W-:Y:S07]  /*af50*/  MOV R5, UR21 ;  /* 0x0000001500057c02 */ /* 0x000fee0008000f00 */
.L_x_212:
[----:B-1----:R1:W2:Y:S02]  /*af60*/  SYNCS.PHASECHK.TRANS64.TRYWAIT P0, [R5+URZ+0x168], R4 ;  /* 0x00016804050075a7 */ /* 0x0022a400080011ff */
[----:B--2---:R-:W-:Y:S05]  /*af70*/  @!P0 NANOSLEEP.SYNCS 0x989680 ;  /* 0x009896800000895d */ /* 0x004fea0003900000 */
[----:B------:R-:W2:Y:S02]  /*af80*/  @!P0 SYNCS.PHASECHK.TRANS64 P0, [R5+URZ+0x168], R4 ;  /* 0x00016804050085a7 */ /* 0x000ea400080010ff */
[----:B--2---:R-:W-:Y:S05]  /*af90*/  @!P0 BRA `(.L_x_212) ;  /* 0xfffffffc00f08947 */ /* 0x004fea000383ffff */
[----:B------:R-:W-:Y:S05]  /*afa0*/  BRA `(.L_x_213) ;  /* 0xffffffa4003c7947 */ /* 0x000fea000383ffff */
.L_x_100:
[----:B-1----:R-:W-:Y:S07]  /*afb0*/  MOV R5, UR21 ;  /* 0x0000001500057c02 */ /* 0x002fee0008000f00 */
.L_x_214:
[----:B-1----:R1:W2:Y:S02]  /*afc0*/  SYNCS.PHASECHK.TRANS64.TRYWAIT P0, [R5+URZ+0x170], R4 ;  /* 0x00017004050075a7 */ /* 0x0022a400080011ff */
[----:B--2---:R-:W-:Y:S05]  /*afd0*/  @!P0 NANOSLEEP.SYNCS 0x989680 ;  /* 0x009896800000895d */ /* 0x004fea0003900000 */
[----:B------:R-:W2:Y:S02]  /*afe0*/  @!P0 SYNCS.PHASECHK.TRANS64 P0, [R5+URZ+0x170], R4 ;  /* 0x00017004050085a7 */ /* 0x000ea400080010ff */
[----:B--2---:R-:W-:Y:S05]  /*aff0*/  @!P0 BRA `(.L_x_214) ;  /* 0xfffffffc00f08947 */ /* 0x004fea000383ffff */
[----:B------:R-:W-:Y:S05]  /*b000*/  BRA `(.L_x_215) ;  /* 0xffffffa400807947 */ /* 0x000fea000383ffff */
.L_x_101:
[----:B-1----:R-:W-:Y:S07]  /*b010*/  MOV R5, UR21 ;  /* 0x0000001500057c02 */ /* 0x002fee0008000f00 */
.L_x_216:
[----:B-1----:R1:W2:Y:S02]  /*b020*/  SYNCS.PHASECHK.TRANS64.TRYWAIT P0, [R5+URZ+0x178], R4 ;  /* 0x00017804050075a7 */ /* 0x0022a400080011ff */
[----:B--2---:R-:W-:Y:S05]  /*b030*/  @!P0 NANOSLEEP.SYNCS 0x989680 ;  /* 0x009896800000895d */ /* 0x004fea0003900000 */
[----:B------:R-:W2:Y:S02]  /*b040*/  @!P0 SYNCS.PHASECHK.TRANS64 P0, [R5+URZ+0x178], R4 ;  /* 0x00017804050085a7 */ /* 0x000ea400080010ff */
[----:B--2---:R-:W-:Y:S05]  /*b050*/  @!P0 BRA `(.L_x_216) ;  /* 0xfffffffc00f08947 */ /* 0x004fea000383ffff */
[----:B------:R-:W-:Y:S05]  /*b060*/  BRA `(.L_x_217) ;  /* 0xffffffa400c87947 */ /* 0x000fea000383ffff */
.L_x_103:
[----:B------:R-:W-:-:S07]  /*b070*/  MOV R0, UR21 ;  /* 0x0000001500007c02 */ /* 0x000fce0008000f00 */
.L_x_218:
[----:B-1----:R1:W2:Y:S02]  /*b080*/  SYNCS.PHASECHK.TRANS64.TRYWAIT P0, [R0+URZ+0x160], R3 ;  /* 0x00016003000075a7 */ /* 0x0022a400080011ff */
[----:B--2---:R-:W-:Y:S05]  /*b090*/  @!P0 NANOSLEEP.SYNCS 0x989680 ;  /* 0x009896800000895d */ /* 0x004fea0003900000 */
[----:B------:R-:W2:Y:S02]  /*b0a0*/  @!P0 SYNCS.PHASECHK.TRANS64 P0, [R0+URZ+0x160], R3 ;  /* 0x00016003000085a7 */ /* 0x000ea400080010ff */
[----:B--2---:R-:W-:Y:S05]  /*b0b0*/  @!P0 BRA `(.L_x_218) ;  /* 0xfffffffc00f08947 */ /* 0x004fea000383ffff */
[----:B------:R-:W-:Y:S05]  /*b0c0*/  BRA `(.L_x_219) ;  /* 0xffffffa8003c7947 */ /* 0x000fea000383ffff */
.L_x_104:
[----:B-1----:R-:W-:-:S07]  /*b0d0*/  MOV R0, UR21 ;  /* 0x0000001500007c02 */ /* 0x002fce0008000f00 */
.L_x_220:
[----:B-1----:R1:W2:Y:S02]  /*b0e0*/  SYNCS.PHASECHK.TRANS64.TRYWAIT P0, [R0+URZ+0x168], R3 ;  /* 0x00016803000075a7 */ /* 0x0022a400080011ff */
[----:B--2---:R-:W-:Y:S05]  /*b0f0*/  @!P0 NANOSLEEP.SYNCS 0x989680 ;  /* 0x009896800000895d */ /* 0x004fea0003900000 */
[----:B------:R-:W2:Y:S02]  /*b100*/  @!P0 SYNCS.PHASECHK.TRANS64 P0, [R0+URZ+0x168], R3 ;  /* 0x00016803000085a7 */ /* 0x000ea400080010ff */
[----:B--2---:R-:W-:Y:S05]  /*b110*/  @!P0 BRA `(.L_x_220) ;  /* 0xfffffffc00f08947 */ /* 0x004fea000383ffff */
[----:B------:R-:W-:Y:S05]  /*b120*/  BRA `(.L_x_221) ;  /* 0xffffffa8002c7947 */ /* 0x000fea000383ffff */
.L_x_105:
[----:B-1----:R-:W-:-:S07]  /*b130*/  MOV R0, UR21 ;  /* 0x0000001500007c02 */ /* 0x002fce0008000f00 */
.L_x_222:
[----:B-1----:R1:W2:Y:S02]  /*b140*/  SYNCS.PHASECHK.TRANS64.TRYWAIT P0, [R0+URZ+0x170], R3 ;  /* 0x00017003000075a7 */ /* 0x0022a400080011ff */
[----:B--2---:R-:W-:Y:S05]  /*b150*/  @!P0 NANOSLEEP.SYNCS 0x989680 ;  /* 0x009896800000895d */ /* 0x004fea0003900000 */
[----:B------:R-:W2:Y:S02]  /*b160*/  @!P0 SYNCS.PHASECHK.TRANS64 P0, [R0+URZ+0x170], R3 ;  /* 0x00017003000085a7 */ /* 0x000ea400080010ff */
[----:B--2---:R-:W-:Y:S05]  /*b170*/  @!P0 BRA `(.L_x_222) ;  /* 0xfffffffc00f08947 */ /* 0x004fea000383ffff */
[----:B------:R-:W-:Y:S05]  /*b180*/  BRA `(.L_x_223) ;  /* 0xffffffa8001c7947 */ /* 0x000fea000383ffff */
.L_x_107:
[----:B-1----:R1:W2:Y:S02]  /*b190*/  SYNCS.PHASECHK.TRANS64.TRYWAIT P0, [R3+URZ+0x190], R0 ;  /* 0x00019000030075a7 */ /* 0x0022a400080011ff */
[----:B--2---:R-:W-:Y:S05]  /*b1a0*/  @!P0 NANOSLEEP.SYNCS 0x989680 ;  /* 0x009896800000895d */ /* 0x004fea0003900000 */
[----:B------:R-:W2:Y:S02]  /*b1b0*/  @!P0 SYNCS.PHASECHK.TRANS64 P0, [R3+URZ+0x190], R0 ;  /* 0x00019000030085a7 */ /* 0x000ea400080010ff */
[----:B--2---:R-:W-:Y:S05]  /*b1c0*/  @!P0 BRA `(.L_x_107) ;  /* 0xfffffffc00f08947 */ /* 0x004fea000383ffff */
[----:B------:R-:W-:Y:S05]  /*b1d0*/  BRA `(.L_x_224) ;  /* 0xffffffa800ec7947 */ /* 0x000fea000383ffff */
.L_x_118:
[----:B--2---:R2:W1:Y:S02]  /*b1e0*/  SYNCS.PHASECHK.TRANS64.TRYWAIT P1, [R2+URZ+0x140], R3 ;  /* 0x00014003020075a7 */ /* 0x00446400080211ff */
[----:B-1----:R-:W-:Y:S05]  /*b1f0*/  @!P1 NANOSLEEP.SYNCS 0x989680 ;  /* 0x009896800000995d */ /* 0x002fea0003900000 */
[----:B------:R-:W1:Y:S02]  /*b200*/  @!P1 SYNCS.PHASECHK.TRANS64 P1, [R2+URZ+0x140], R3 ;  /* 0x00014003020095a7 */ /* 0x000e6400080210ff */
[----:B-1----:R-:W-:Y:S05]  /*b210*/  @!P1 BRA `(.L_x_118) ;  /* 0xfffffffc00f09947 */ /* 0x002fea000383ffff */
[----:B------:R-:W-:Y:S05]  /*b220*/  BRA `(.L_x_117) ;  /* 0xffffffb800647947 */ /* 0x000fea000383ffff */
.L_x_120:
[----:B--2---:R2:W4:Y:S02]  /*b230*/  SYNCS.PHASECHK.TRANS64.TRYWAIT P0, [R71+URZ+0x1b0], R4 ;  /* 0x0001b004470075a7 */ /* 0x00452400080011ff */
[----:B----4-:R-:W-:Y:S05]  /*b240*/  @!P0 NANOSLEEP.SYNCS 0x989680 ;  /* 0x009896800000895d */ /* 0x010fea0003900000 */
[----:B------:R-:W4:Y:S02]  /*b250*/  @!P0 SYNCS.PHASECHK.TRANS64 P0, [R71+URZ+0x1b0], R4 ;  /* 0x0001b004470085a7 */ /* 0x000f2400080010ff */
[----:B----4-:R-:W-:Y:S05]  /*b260*/  @!P0 BRA `(.L_x_120) ;  /* 0xfffffffc00f08947 */ /* 0x010fea000383ffff */
[----:B------:R-:W-:Y:S05]  /*b270*/  BRA `(.L_x_119) ;  /* 0xffffffb800b47947 */ /* 0x000fea000383ffff */
.L_x_128:
[----:B---3--:R3:W4:Y:S02]  /*b280*/  SYNCS.PHASECHK.TRANS64.TRYWAIT P0, [R112+URZ+0x140], R3 ;  /* 0x00014003700075a7 */ /* 0x00872400080011ff */
[----:B----4-:R-:W-:Y:S05]  /*b290*/  @!P0 NANOSLEEP.SYNCS 0x989680 ;  /* 0x009896800000895d */ /* 0x010fea0003900000 */
[----:B------:R-:W4:Y:S02]  /*b2a0*/  @!P0 SYNCS.PHASECHK.TRANS64 P0, [R112+URZ+0x140], R3 ;  /* 0x00014003700085a7 */ /* 0x000f2400080010ff */
[----:B----4-:R-:W-:Y:S05]  /*b2b0*/  @!P0 BRA `(.L_x_128) ;  /* 0xfffffffc00f08947 */ /* 0x010fea000383ffff */
[----:B------:R-:W-:Y:S05]  /*b2c0*/  BRA `(.L_x_127) ;  /* 0xffffffc400a87947 */ /* 0x000fea000383ffff */
.L_x_136:
[----:B---3--:R3:W4:Y:S02]  /*b2d0*/  SYNCS.PHASECHK.TRANS64.TRYWAIT P0, [R112+URZ+0x140], R5 ;  /* 0x00014005700075a7 */ /* 0x00872400080011ff */
[----:B----4-:R-:W-:Y:S05]  /*b2e0*/  @!P0 NANOSLEEP.SYNCS 0x989680 ;  /* 0x009896800000895d */ /* 0x010fea0003900000 */
[----:B------:R-:W4:Y:S02]  /*b2f0*/  @!P0 SYNCS.PHASECHK.TRANS64 P0, [R112+URZ+0x140], R5 ;  /* 0x00014005700085a7 */ /* 0x000f2400080010ff */
[----:B----4-:R-:W-:Y:S05]  /*b300*/  @!P0 BRA `(.L_x_136) ;  /* 0xfffffffc00f08947 */ /* 0x010fea000383ffff */
[----:B------:R-:W-:Y:S05]  /*b310*/  BRA `(.L_x_135) ;  /* 0xffffffd000e87947 */ /* 0x000fea000383ffff */
.L_x_144:
[----:B---3--:R3:W4:Y:S02]  /*b320*/  SYNCS.PHASECHK.TRANS64.TRYWAIT P0, [R102+URZ+0x140], R3 ;  /* 0x00014003660075a7 */ /* 0x00872400080011ff */
[----:B----4-:R-:W-:Y:S05]  /*b330*/  @!P0 NANOSLEEP.SYNCS 0x989680 ;  /* 0x009896800000895d */ /* 0x010fea0003900000 */
[----:B------:R-:W4:Y:S02]  /*b340*/  @!P0 SYNCS.PHASECHK.TRANS64 P0, [R102+URZ+0x140], R3 ;  /* 0x00014003660085a7 */ /* 0x000f2400080010ff */
[----:B----4-:R-:W-:Y:S05]  /*b350*/  @!P0 BRA `(.L_x_144) ;  /* 0xfffffffc00f08947 */ /* 0x010fea000383ffff */
[----:B------:R-:W-:Y:S05]  /*b360*/  BRA `(.L_x_143) ;  /* 0xffffffe000347947 */ /* 0x000fea000383ffff */
        .weak           $__internal_0_$__cuda_sm10x_tcgen05_guardrail_trap_col_being_dealloced_not_returned_by_alloc
        .type           $__internal_0_$__cuda_sm10x_tcgen05_guardrail_trap_col_being_dealloced_not_returned_by_alloc,@function
        .size           $__internal_0_$__cuda_sm10x_tcgen05_guardrail_trap_col_being_dealloced_not_returned_by_alloc,($__internal_1_$__cuda_sm10x_tcgen05_guardrail_trap_phase_invalid_during_alloc - $__internal_0_$__cuda_sm10x_tcgen05_guardrail_trap_col_being_dealloced_not_returned_by_alloc)
$__internal_0_$__cuda_sm10x_tcgen05_guardrail_trap_col_being_dealloced_not_returned_by_alloc:
[----:B------:R-:W-:Y:S05]  /*b370*/  BPT.TRAP 0x1 ;  /* 0x000000040000795c */ /* 0x000fea0000300000 */
[----:B------:R-:W-:-:S04]  /*b380*/  HFMA2 R3, -RZ, RZ, 0, 0 ;  /* 0x00000000ff037431 */ /* 0x000fc800000001ff */
[----:B------:R-:W-:Y:S05]  /*b390*/  RET.REL.NODEC R2 `(_ZN7cutlass13device_kernelINS_4gemm6kernel13GemmUniversalIN4cute5tupleIJiiiiEEENS1_10collective13CollectiveMmaINS1_35MainloopSm100TmaUmmaWarpSpecializedILi20ELi2ELi4ENS5_IJNS4_1CILi4EEENSA_ILi1EEESC_EEEEENS5_IJNSA_ILi64EEENSA_ILi256EEENSA_ILi32EEEEEENS_12float_e5m2_tENS5_IJlSC_lEEESJ_SK_NS4_8TiledMMAINS4_8MMA_AtomIJNS4_10MMA_TraitsINS4_19SM100_MMA_F8F6F4_SSEJSJ_SJ_fSF_SG_NS4_17integral_constantINS4_4UMMA5MajorELSR_0EEESS_NSP_INSQ_7ScaleInELST_0EEESU_EEEEEENS4_6LayoutINS5_IJSC_SC_SC_EEENS5_IJNSA_ILi0EEESZ_SZ_EEEEENS5_IJNS4_10UnderscoreES12_S12_EEEEENS4_13SM90_TMA_LOADENS4_14ComposedLayoutINS4_7SwizzleILi1ELi4ELi3EEENS4_18smem_ptr_flag_bitsILi8EEENSX_INS5_IJNSA_ILi8EEESH_EEENS5_IJSH_SC_EEEEEEEvNS4_8identityENS4_23SM90_TMA_LOAD_MULTICASTES1F_vS1G_EENS_8epilogue10collective18CollectiveEpilogueINS1J_23Sm100TmaWarpSpecializedILi4ELi2ELi32ELb0ELb0EEEJSI_NS5_IJNSX_ISF_SC_EES1O_EEESJ_SK_SJ_SK_NS1J_6fusion15FusionCallbacksIS1N_NS1Q_17LinearCombinationISJ_fSJ_fLNS_15FloatRoundStyleE2EEESI_S1P_JEEENS4_5SM1004TMEM4LOAD26SM100_TMEM_LOAD_16dp32b32xES15_NS16_INS17_ILi2ELi4ELi3EEES1A_NSX_INS5_IJS1B_SF_EEENS5_IJSF_SC_EEEEEEENS4_39AutoVectorizingCopyWithAssumedAlignmentILi128EEENS4_14SM90_TMA_STOREES24_S26_S26_EEEvvEEEEvNT_6ParamsE) ;  /* 0xffffff4c02187950 */ /* 0x000fea0003c3ffff */
        .weak           $__internal_1_$__cuda_sm10x_tcgen05_guardrail_trap_phase_invalid_during_alloc
        .type           $__internal_1_$__cuda_sm10x_tcgen05_guardrail_trap_phase_invalid_during_alloc,@function
        .size           $__internal_1_$__cuda_sm10x_tcgen05_guardrail_trap_phase_invalid_during_alloc,($__internal_2_$__cuda_sm10x_tcgen05_guardrail_trap_unallocated_columns_being_dealloced - $__internal_1_$__cuda_sm10x_tcgen05_guardrail_trap_phase_invalid_during_alloc)
$__internal_1_$__cuda_sm10x_tcgen05_guardrail_trap_phase_invalid_during_alloc:
[----:B------:R-:W-:Y:S05]  /*b3a0*/  BPT.TRAP 0x1 ;  /* 0x000000040000795c */ /* 0x000fea0000300000 */
[----:B------:R-:W-:-:S04]  /*b3b0*/  MOV R5, 0x0 ;  /* 0x0000000000057802 */ /* 0x000fc80000000f00 */
[----:B------:R-:W-:Y:S05]  /*b3c0*/  RET.REL.NODEC R4 `(_ZN7cutlass13device_kernelINS_4gemm6kernel13GemmUniversalIN4cute5tupleIJiiiiEEENS1_10collective13CollectiveMmaINS1_35MainloopSm100TmaUmmaWarpSpecializedILi20ELi2ELi4ENS5_IJNS4_1CILi4EEENSA_ILi1EEESC_EEEEENS5_IJNSA_ILi64EEENSA_ILi256EEENSA_ILi32EEEEEENS_12float_e5m2_tENS5_IJlSC_lEEESJ_SK_NS4_8TiledMMAINS4_8MMA_AtomIJNS4_10MMA_TraitsINS4_19SM100_MMA_F8F6F4_SSEJSJ_SJ_fSF_SG_NS4_17integral_constantINS4_4UMMA5MajorELSR_0EEESS_NSP_INSQ_7ScaleInELST_0EEESU_EEEEEENS4_6LayoutINS5_IJSC_SC_SC_EEENS5_IJNSA_ILi0EEESZ_SZ_EEEEENS5_IJNS4_10UnderscoreES12_S12_EEEEENS4_13SM90_TMA_LOADENS4_14ComposedLayoutINS4_7SwizzleILi1ELi4ELi3EEENS4_18smem_ptr_flag_bitsILi8EEENSX_INS5_IJNSA_ILi8EEESH_EEENS5_IJSH_SC_EEEEEEEvNS4_8identityENS4_23SM90_TMA_LOAD_MULTICASTES1F_vS1G_EENS_8epilogue10collective18CollectiveEpilogueINS1J_23Sm100TmaWarpSpecializedILi4ELi2ELi32ELb0ELb0EEEJSI_NS5_IJNSX_ISF_SC_EES1O_EEESJ_SK_SJ_SK_NS1J_6fusion15FusionCallbacksIS1N_NS1Q_17LinearCombinationISJ_fSJ_fLNS_15FloatRoundStyleE2EEESI_S1P_JEEENS4_5SM1004TMEM4LOAD26SM100_TMEM_LOAD_16dp32b32xES15_NS16_INS17_ILi2ELi4ELi3EEES1A_NSX_INS5_IJS1B_SF_EEENS5_IJSF_SC_EEEEEEENS4_39AutoVectorizingCopyWithAssumedAlignmentILi128EEENS4_14SM90_TMA_STOREES24_S26_S26_EEEvvEEEEvNT_6ParamsE) ;  /* 0xffffff4c040c7950 */ /* 0x000fea0003c3ffff */
        .weak           $__internal_2_$__cuda_sm10x_tcgen05_guardrail_trap_unallocated_columns_being_dealloced
        .type           $__internal_2_$__cuda_sm10x_tcgen05_guardrail_trap_unallocated_columns_being_dealloced,@function
        .size           $__internal_2_$__cuda_sm10x_tcgen05_guardrail_trap_unallocated_columns_being_dealloced,(.L_x_226 - $__internal_2_$__cuda_sm10x_tcgen05_guardrail_trap_unallocated_columns_being_dealloced)
$__internal_2_$__cuda_sm10x_tcgen05_guardrail_trap_unallocated_columns_being_dealloced:
[----:B------:R-:W-:Y:S05]  /*b3d0*/  BPT.TRAP 0x1 ;  /* 0x000000040000795c */ /* 0x000fea0000300000 */
[----:B------:R-:W-:-:S04]  /*b3e0*/  HFMA2 R3, -RZ, RZ, 0, 0 ;  /* 0x00000000ff037431 */ /* 0x000fc800000001ff */
[----:B------:R-:W-:Y:S05]  /*b3f0*/  RET.REL.NODEC R2 `(_ZN7cutlass13device_kernelINS_4gemm6kernel13GemmUniversalIN4cute5tupleIJiiiiEEENS1_10collective13CollectiveMmaINS1_35MainloopSm100TmaUmmaWarpSpecializedILi20ELi2ELi4ENS5_IJNS4_1CILi4EEENSA_ILi1EEESC_EEEEENS5_IJNSA_ILi64EEENSA_ILi256EEENSA_ILi32EEEEEENS_12float_e5m2_tENS5_IJlSC_lEEESJ_SK_NS4_8TiledMMAINS4_8MMA_AtomIJNS4_10MMA_TraitsINS4_19SM100_MMA_F8F6F4_SSEJSJ_SJ_fSF_SG_NS4_17integral_constantINS4_4UMMA5MajorELSR_0EEESS_NSP_INSQ_7ScaleInELST_0EEESU_EEEEEENS4_6LayoutINS5_IJSC_SC_SC_EEENS5_IJNSA_ILi0EEESZ_SZ_EEEEENS5_IJNS4_10UnderscoreES12_S12_EEEEENS4_13SM90_TMA_LOADENS4_14ComposedLayoutINS4_7SwizzleILi1ELi4ELi3EEENS4_18smem_ptr_flag_bitsILi8EEENSX_INS5_IJNSA_ILi8EEESH_EEENS5_IJSH_SC_EEEEEEEvNS4_8identityENS4_23SM90_TMA_LOAD_MULTICASTES1F_vS1G_EENS_8epilogue10collective18CollectiveEpilogueINS1J_23Sm100TmaWarpSpecializedILi4ELi2ELi32ELb0ELb0EEEJSI_NS5_IJNSX_ISF_SC_EES1O_EEESJ_SK_SJ_SK_NS1J_6fusion15FusionCallbacksIS1N_NS1Q_17LinearCombinationISJ_fSJ_fLNS_15FloatRoundStyleE2EEESI_S1P_JEEENS4_5SM1004TMEM4LOAD26SM100_TMEM_LOAD_16dp32b32xES15_NS16_INS17_ILi2ELi4ELi3EEES1A_NSX_INS5_IJS1B_SF_EEENS5_IJSF_SC_EEEEEEENS4_39AutoVectorizingCopyWithAssumedAlignmentILi128EEENS4_14SM90_TMA_STOREES24_S26_S26_EEEvvEEEEvNT_6ParamsE) ;  /* 0xffffff4c02007950 */ /* 0x000fea0003c3ffff */
.L_x_225:
[----:B------:R-:W-:-:S00]  /*b400*/  BRA `(.L_x_225) ;  /* 0xfffffffc00fc7947 */ /* 0x000fc0000383ffff */
[----:B------:R-:W-:-:S00]  /*b410*/  NOP ;  /* 0x0000000000007918 */ /* 0x000fc00000000000 */
        /* <DEDUP_REMOVED lines=14> */
.L_x_226:


//--------------------- .nv.global.init           --------------------------
	.section	.nv.global.init,"aw",@progbits
.nv.global.init:
	.type		$str$27,@object
	.size		$str$27,($str$28 - $str$27)
$str$27:
        /*0000*/ 	.byte	0x28, 0x61, 0x64, 0x64, 0x72, 0x65, 0x73, 0x73, 0x20, 0x26, 0x20, 0x6d, 0x61, 0x73, 0x6b, 0x29
        /*0010*/ 	.byte	0x20, 0x3d, 0x3d, 0x20, 0x30, 0x00
	.type		$str$28,@object
	.size		$str$28,($str$26 - $str$28)
$str$28:
        /*0016*/ 	.byte	0x2f, 0x74, 0x6d, 0x70, 0x2f, 0x63, 0x75, 0x74, 0x6c, 0x61, 0x73, 0x73, 0x5f, 0x73, 0x77, 0x65
        /*0026*/ 	.byte	0x65, 0x70, 0x5f, 0x73, 0x72, 0x63, 0x2f, 0x69, 0x6e, 0x63, 0x6c, 0x75, 0x64, 0x65, 0x2f, 0x63
        /*0036*/ 	.byte	0x75, 0x74, 0x65, 0x2f, 0x70, 0x6f, 0x69, 0x6e, 0x74, 0x65, 0x72, 0x5f, 0x66, 0x6c, 0x61, 0x67
        /*0046*/ 	.byte	0x67, 0x65, 0x64, 0x2e, 0x68, 0x70, 0x70, 0x00
	.type		$str$26,@object
	.size		$str$26,($str$25 - $str$26)
$str$26:
        /*004e*/ 	.byte	0x2f, 0x74, 0x6d, 0x70, 0x2f, 0x63, 0x75, 0x74, 0x6c, 0x61, 0x73, 0x73, 0x5f, 0x73, 0x77, 0x65
        /*005e*/ 	.byte	0x65, 0x70, 0x5f, 0x73, 0x72, 0x63, 0x2f, 0x69, 0x6e, 0x63, 0x6c, 0x75, 0x64, 0x65, 0x2f, 0x63
        /*006e*/ 	.byte	0x75, 0x74, 0x65, 0x2f, 0x61, 0x74, 0x6f, 0x6d, 0x2f, 0x63, 0x6f, 0x70, 0x79, 0x5f, 0x74, 0x72
        /*007e*/ 	.byte	0x61, 0x69, 0x74, 0x73, 0x5f, 0x73, 0x6d, 0x31, 0x30, 0x30, 0x2e, 0x68, 0x70, 0x70, 0x00
	.type		$str$25,@object
	.size		$str$25,(__unnamed_1 - $str$25)
$str$25:
        /*008d*/ 	.byte	0x28, 0x28, 0x75, 0x69, 0x6e, 0x74, 0x33, 0x32, 0x5f, 0x74, 0x28, 0x74, 0x68, 0x72, 0x65, 0x61
        /*009d*/ 	.byte	0x64, 0x49, 0x64, 0x78, 0x2e, 0x78, 0x29, 0x20, 0x2f, 0x20, 0x33, 0x32, 0x29, 0x20, 0x25, 0x20
        /*00ad*/ 	.byte	0x34, 0x29, 0x20, 0x3d, 0x3d, 0x20, 0x28, 0x28, 0x28, 0x74, 0x6d, 0x65, 0x6d, 0x5f, 0x61, 0x64
        /*00bd*/ 	.byte	0x64, 0x72, 0x20, 0x3e, 0x3e, 0x20, 0x31, 0x36, 0x29, 0x20, 0x2f, 0x20, 0x33, 0x32, 0x29, 0x20
        /*00cd*/ 	.byte	0x25, 0x20, 0x34, 0x29, 0x00
	.type		__unnamed_1,@object
	.size		__unnamed_1,(__unnamed_2 - __unnamed_1)
__unnamed_1:
        /*00d2*/ 	.byte	0x61, 0x75, 0x74, 0x6f, 0x20, 0x63, 0x75, 0x74, 0x65, 0x3a, 0x3a, 0x61, 0x73, 0x5f, 0x70, 0x6f
        /* <DEDUP_REMOVED lines=24> */
        /*0262*/ 	.byte	0x3c, 0x34, 0x30, 0x39, 0x36, 0x3e, 0x3e, 0x3e, 0x3e, 0x5d, 0x00
	.type		__unnamed_2,@object
	.size		__unnamed_2,(__unnamed_3 - __unnamed_2)
__unnamed_2:
        /* <DEDUP_REMOVED lines=26> */
	.type		__unnamed_3,@object
	.size		__unnamed_3,(.L_3 - __unnamed_3)
__unnamed_3:
        /* <DEDUP_REMOVED lines=40> */
        /*0688*/ 	.byte	0x74, 0x65, 0x3a, 0x3a, 0x43, 0x3c, 0x30, 0x3e, 0x3e, 0x3e, 0x3e, 0x5d, 0x00
.L_3:


//--------------------- .nv.shared._ZN7cutlass13device_kernelINS_4gemm6kernel13GemmUniversalIN4cute5tupleIJiiiiEEENS1_10collective13CollectiveMmaINS1_35MainloopSm100TmaUmmaWarpSpecializedILi20ELi2ELi4ENS5_IJNS4_1CILi4EEENSA_ILi1EEESC_EEEEENS5_IJNSA_ILi64EEENSA_ILi256EEENSA_ILi32EEEEEENS_12float_e5m2_tENS5_IJlSC_lEEESJ_SK_NS4_8TiledMMAINS4_8MMA_AtomIJNS4_10MMA_TraitsINS4_19SM100_MMA_F8F6F4_SSEJSJ_SJ_fSF_SG_NS4_17integral_constantINS4_4UMMA5MajorELSR_0EEESS_NSP_INSQ_7ScaleInELST_0EEESU_EEEEEENS4_6LayoutINS5_IJSC_SC_SC_EEENS5_IJNSA_ILi0EEESZ_SZ_EEEEENS5_IJNS4_10UnderscoreES12_S12_EEEEENS4_13SM90_TMA_LOADENS4_14ComposedLayoutINS4_7SwizzleILi1ELi4ELi3EEENS4_18smem_ptr_flag_bitsILi8EEENSX_INS5_IJNSA_ILi8EEESH_EEENS5_IJSH_SC_EEEEEEEvNS4_8identityENS4_23SM90_TMA_LOAD_MULTICASTES1F_vS1G_EENS_8epilogue10collective18CollectiveEpilogueINS1J_23Sm100TmaWarpSpecializedILi4ELi2ELi32ELb0ELb0EEEJSI_NS5_IJNSX_ISF_SC_EES1O_EEESJ_SK_SJ_SK_NS1J_6fusion15FusionCallbacksIS1N_NS1Q_17LinearCombinationISJ_fSJ_fLNS_15FloatRoundStyleE2EEESI_S1P_JEEENS4_5SM1004TMEM4LOAD26SM100_TMEM_LOAD_16dp32b32xES15_NS16_INS17_ILi2ELi4ELi3EEES1A_NSX_INS5_IJS1B_SF_EEENS5_IJSF_SC_EEEEEEENS4_39AutoVectorizingCopyWithAssumedAlignmentILi128EEENS4_14SM90_TMA_STOREES24_S26_S26_EEEvvEEEEvNT_6ParamsE --------------------------
	.section	.nv.shared._ZN7cutlass13device_kernelINS_4gemm6kernel13GemmUniversalIN4cute5tupleIJiiiiEEENS1_10collective13CollectiveMmaINS1_35MainloopSm100TmaUmmaWarpSpecializedILi20ELi2ELi4ENS5_IJNS4_1CILi4EEENSA_ILi1EEESC_EEEEENS5_IJNSA_ILi64EEENSA_ILi256EEENSA_ILi32EEEEEENS_12float_e5m2_tENS5_IJlSC_lEEESJ_SK_NS4_8TiledMMAINS4_8MMA_AtomIJNS4_10MMA_TraitsINS4_19SM100_MMA_F8F6F4_SSEJSJ_SJ_fSF_SG_NS4_17integral_constantINS4_4UMMA5MajorELSR_0EEESS_NSP_INSQ_7ScaleInELST_0EEESU_EEEEEENS4_6LayoutINS5_IJSC_SC_SC_EEENS5_IJNSA_ILi0EEESZ_SZ_EEEEENS5_IJNS4_10UnderscoreES12_S12_EEEEENS4_13SM90_TMA_LOADENS4_14ComposedLayoutINS4_7SwizzleILi1ELi4ELi3EEENS4_18smem_ptr_flag_bitsILi8EEENSX_INS5_IJNSA_ILi8EEESH_EEENS5_IJSH_SC_EEEEEEEvNS4_8identityENS4_23SM90_TMA_LOAD_MULTICASTES1F_vS1G_EENS_8epilogue10collective18CollectiveEpilogueINS1J_23Sm100TmaWarpSpecializedILi4ELi2ELi32ELb0ELb0EEEJSI_NS5_IJNSX_ISF_SC_EES1O_EEESJ_SK_SJ_SK_NS1J_6fusion15FusionCallbacksIS1N_NS1Q_17LinearCombinationISJ_fSJ_fLNS_15FloatRoundStyleE2EEESI_S1P_JEEENS4_5SM1004TMEM4LOAD26SM100_TMEM_LOAD_16dp32b32xES15_NS16_INS17_ILi2ELi4ELi3EEES1A_NSX_INS5_IJS1B_SF_EEENS5_IJSF_SC_EEEEEEENS4_39AutoVectorizingCopyWithAssumedAlignmentILi128EEENS4_14SM90_TMA_STOREES24_S26_S26_EEEvvEEEEvNT_6ParamsE,"aw",@nobits
	.sectionflags	@""
	.align	16
	.zero		1024


//--------------------- .nv.shared.reserved.0     --------------------------
	.section	.nv.shared.reserved.0,"aw",@nobits
	.weak		__nv_reservedSMEM_offset_0_alias
	.size		__nv_reservedSMEM_offset_0_alias, 0, 64
	.other		__nv_reservedSMEM_offset_0_alias,@"STO_CUDA_RESERVED_SHARED STV_DEFAULT"
__nv_reservedSMEM_offset_0_alias:
	.zero		0
.nv.shared.reserved.0:
	.zero		64
	.weak		__nv_reservedSMEM_tcgen05_partition
	.type		__nv_reservedSMEM_tcgen05_partition,@object
	.size		__nv_reservedSMEM_tcgen05_partition,(.L_0 - __nv_reservedSMEM_tcgen05_partition)
__nv_reservedSMEM_tcgen05_partition:
	.zero		32
.L_0:


//--------------------- .nv.global                --------------------------
	.section	.nv.global,"aw",@nobits
.nv.global:
	.type		_ZN40_INTERNAL_e9a3ba0e_4_k_cu_822ee254_327534cute1_E,@object
	.size		_ZN40_INTERNAL_e9a3ba0e_4_k_cu_822ee254_327534cute1_E,(_ZN40_INTERNAL_e9a3ba0e_4_k_cu_822ee254_327534cuda3std3__45__cpo6cbeginE - _ZN40_INTERNAL_e9a3ba0e_4_k_cu_822ee254_327534cute1_E)
_ZN40_INTERNAL_e9a3ba0e_4_k_cu_822ee254_327534cute1_E:
	.zero		1
	.type		_ZN40_INTERNAL_e9a3ba0e_4_k_cu_822ee254_327534cuda3std3__45__cpo6cbeginE,@object
	.size		_ZN40_INTERNAL_e9a3ba0e_4_k_cu_822ee254_327534cuda3std3__45__cpo6cbeginE,(_ZN40_INTERNAL_e9a3ba0e_4_k_cu_822ee254_327534cuda3std3__48in_placeE - _ZN40_INTERNAL_e9a3ba0e_4_k_cu_822ee254_327534cuda3std3__45__cpo6cbeginE)
_ZN40_INTERNAL_e9a3ba0e_4_k_cu_822ee254_327534cuda3std3__45__cpo6cbeginE:
	.zero		1
	.type		_ZN40_INTERNAL_e9a3ba0e_4_k_cu_822ee254_327534cuda3std3__48in_placeE,@object
	.size		_ZN40_INTERNAL_e9a3ba0e_4_k_cu_822ee254_327534cuda3std3__48in_placeE,(_ZN40_INTERNAL_e9a3ba0e_4_k_cu_822ee254_327534cuda3std6ranges3__45__cpo9iter_moveE - _ZN40_INTERNAL_e9a3ba0e_4_k_cu_822ee254_327534cuda3std3__48in_placeE)
_ZN40_INTERNAL_e9a3ba0e_4_k_cu_822ee254_327534cuda3std3__48in_placeE:
	.zero		1
	.type		_ZN40_INTERNAL_e9a3ba0e_4_k_cu_822ee254_327534cuda3std6ranges3__45__cpo9iter_moveE,@object
	.size		_ZN40_INTERNAL_e9a3ba0e_4_k_cu_822ee254_327534cuda3std6ranges3__45__cpo9iter_moveE,(_ZN40_INTERNAL_e9a3ba0e_4_k_cu_822ee254_327534cuda3std3__45__cpo5beginE - _ZN40_INTERNAL_e9a3ba0e_4_k_cu_822ee254_327534cuda3std6ranges3__45__cpo9iter_moveE)
_ZN40_INTERNAL_e9a3ba0e_4_k_cu_822ee254_327534cuda3std6ranges3__45__cpo9iter_moveE:
	.zero		1
	.type		_ZN40_INTERNAL_e9a3ba0e_4_k_cu_822ee254_327534cuda3std3__45__cpo5beginE,@object
	.size		_ZN40_INTERNAL_e9a3ba0e_4_k_cu_822ee254_327534cuda3std3__45__cpo5beginE,(_ZN40_INTERNAL_e9a3ba0e_4_k_cu_822ee254_327534cuda3std3__442_GLOBAL__N__e9a3ba0e_4_k_cu_822ee254_327536ignoreE - _ZN40_INTERNAL_e9a3ba0e_4_k_cu_822ee254_327534cuda3std3__45__cpo5beginE)
_ZN40_INTERNAL_e9a3ba0e_4_k_cu_822ee254_327534cuda3std3__45__cpo5beginE:
	.zero		1
	.type		_ZN40_INTERNAL_e9a3ba0e_4_k_cu_822ee254_327534cuda3std3__442_GLOBAL__N__e9a3ba0e_4_k_cu_822ee254_327536ignoreE,@object
	.size		_ZN40_INTERNAL_e9a3ba0e_4_k_cu_822ee254_327534cuda3std3__442_GLOBAL__N__e9a3ba0e_4_k_cu_822ee254_327536ignoreE,(_ZN40_INTERNAL_e9a3ba0e_4_k_cu_822ee254_327534cute7productE - _ZN40_INTERNAL_e9a3ba0e_4_k_cu_822ee254_327534cuda3std3__442_GLOBAL__N__e9a3ba0e_4_k_cu_822ee254_327536ignoreE)
_ZN40_INTERNAL_e9a3ba0e_4_k_cu_822ee254_327534cuda3std3__442_GLOBAL__N__e9a3ba0e_4_k_cu_822ee254_327536ignoreE:
	.zero		1
	.type		_ZN40_INTERNAL_e9a3ba0e_4_k_cu_822ee254_327534cute7productE,@object
	.size		_ZN40_INTERNAL_e9a3ba0e_4_k_cu_822ee254_327534cute7productE,(_ZN40_INTERNAL_e9a3ba0e_4_k_cu_822ee254_327534cuda3std3__45__cpo3endE - _ZN40_INTERNAL_e9a3ba0e_4_k_cu_822ee254_327534cute7productE)
_ZN40_INTERNAL_e9a3ba0e_4_k_cu_822ee254_327534cute7productE:
	.zero		1
	.type		_ZN40_INTERNAL_e9a3ba0e_4_k_cu_822ee254_327534cuda3std3__45__cpo3endE,@object
	.size		_ZN40_INTERNAL_e9a3ba0e_4_k_cu_822ee254_327534cuda3std3__45__cpo3endE,(_ZN40_INTERNAL_e9a3ba0e_4_k_cu_822ee254_327534cuda3std3__419piecewise_constructE - _ZN40_INTERNAL_e9a3ba0e_4_k_cu_822ee254_327534cuda3std3__45__cpo3endE)
_ZN40_INTERNAL_e9a3ba0e_4_k_cu_822ee254_327534cuda3std3__45__cpo3endE:
	.zero		1
	.type		_ZN40_INTERNAL_e9a3ba0e_4_k_cu_822ee254_327534cuda3std3__419piecewise_constructE,@object
	.size		_ZN40_INTERNAL_e9a3ba0e_4_k_cu_822ee254_327534cuda3std3__419piecewise_constructE,(_ZN40_INTERNAL_e9a3ba0e_4_k_cu_822ee254_327534cuda3std3__45__cpo4cendE - _ZN40_INTERNAL_e9a3ba0e_4_k_cu_822ee254_327534cuda3std3__419piecewise_constructE)
_ZN40_INTERNAL_e9a3ba0e_4_k_cu_822ee254_327534cuda3std3__419piecewise_constructE:
	.zero		1
	.type		_ZN40_INTERNAL_e9a3ba0e_4_k_cu_822ee254_327534cuda3std3__45__cpo4cendE,@object
	.size		_ZN40_INTERNAL_e9a3ba0e_4_k_cu_822ee254_327534cuda3std3__45__cpo4cendE,(_ZN40_INTERNAL_e9a3ba0e_4_k_cu_822ee254_327534cuda3std6ranges3__45__cpo4swapE - _ZN40_INTERNAL_e9a3ba0e_4_k_cu_822ee254_327534cuda3std3__45__cpo4cendE)
_ZN40_INTERNAL_e9a3ba0e_4_k_cu_822ee254_327534cuda3std3__45__cpo4cendE:
	.zero		1
	.type		_ZN40_INTERNAL_e9a3ba0e_4_k_cu_822ee254_327534cuda3std6ranges3__45__cpo4swapE,@object
	.size		_ZN40_INTERNAL_e9a3ba0e_4_k_cu_822ee254_327534cuda3std6ranges3__45__cpo4swapE,(.L_11 - _ZN40_INTERNAL_e9a3ba0e_4_k_cu_822ee254_327534cuda3std6ranges3__45__cpo4swapE)
_ZN40_INTERNAL_e9a3ba0e_4_k_cu_822ee254_327534cuda3std6ranges3__45__cpo4swapE:
	.zero		1
.L_11:


//--------------------- .nv.constant0._ZN7cutlass13device_kernelINS_4gemm6kernel13GemmUniversalIN4cute5tupleIJiiiiEEENS1_10collective13CollectiveMmaINS1_35MainloopSm100TmaUmmaWarpSpecializedILi20ELi2ELi4ENS5_IJNS4_1CILi4EEENSA_ILi1EEESC_EEEEENS5_IJNSA_ILi64EEENSA_ILi256EEENSA_ILi32EEEEEENS_12float_e5m2_tENS5_IJlSC_lEEESJ_SK_NS4_8TiledMMAINS4_8MMA_AtomIJNS4_10MMA_TraitsINS4_19SM100_MMA_F8F6F4_SSEJSJ_SJ_fSF_SG_NS4_17integral_constantINS4_4UMMA5MajorELSR_0EEESS_NSP_INSQ_7ScaleInELST_0EEESU_EEEEEENS4_6LayoutINS5_IJSC_SC_SC_EEENS5_IJNSA_ILi0EEESZ_SZ_EEEEENS5_IJNS4_10UnderscoreES12_S12_EEEEENS4_13SM90_TMA_LOADENS4_14ComposedLayoutINS4_7SwizzleILi1ELi4ELi3EEENS4_18smem_ptr_flag_bitsILi8EEENSX_INS5_IJNSA_ILi8EEESH_EEENS5_IJSH_SC_EEEEEEEvNS4_8identityENS4_23SM90_TMA_LOAD_MULTICASTES1F_vS1G_EENS_8epilogue10collective18CollectiveEpilogueINS1J_23Sm100TmaWarpSpecializedILi4ELi2ELi32ELb0ELb0EEEJSI_NS5_IJNSX_ISF_SC_EES1O_EEESJ_SK_SJ_SK_NS1J_6fusion15FusionCallbacksIS1N_NS1Q_17LinearCombinationISJ_fSJ_fLNS_15FloatRoundStyleE2EEESI_S1P_JEEENS4_5SM1004TMEM4LOAD26SM100_TMEM_LOAD_16dp32b32xES15_NS16_INS17_ILi2ELi4ELi3EEES1A_NSX_INS5_IJS1B_SF_EEENS5_IJSF_SC_EEEEEEENS4_39AutoVectorizingCopyWithAssumedAlignmentILi128EEENS4_14SM90_TMA_STOREES24_S26_S26_EEEvvEEEEvNT_6ParamsE --------------------------
	.section	.nv.constant0._ZN7cutlass13device_kernelINS_4gemm6kernel13GemmUniversalIN4cute5tupleIJiiiiEEENS1_10collective13CollectiveMmaINS1_35MainloopSm100TmaUmmaWarpSpecializedILi20ELi2ELi4ENS5_IJNS4_1CILi4EEENSA_ILi1EEESC_EEEEENS5_IJNSA_ILi64EEENSA_ILi256EEENSA_ILi32EEEEEENS_12float_e5m2_tENS5_IJlSC_lEEESJ_SK_NS4_8TiledMMAINS4_8MMA_AtomIJNS4_10MMA_TraitsINS4_19SM100_MMA_F8F6F4_SSEJSJ_SJ_fSF_SG_NS4_17integral_constantINS4_4UMMA5MajorELSR_0EEESS_NSP_INSQ_7ScaleInELST_0EEESU_EEEEEENS4_6LayoutINS5_IJSC_SC_SC_EEENS5_IJNSA_ILi0EEESZ_SZ_EEEEENS5_IJNS4_10UnderscoreES12_S12_EEEEENS4_13SM90_TMA_LOADENS4_14ComposedLayoutINS4_7SwizzleILi1ELi4ELi3EEENS4_18smem_ptr_flag_bitsILi8EEENSX_INS5_IJNSA_ILi8EEESH_EEENS5_IJSH_SC_EEEEEEEvNS4_8identityENS4_23SM90_TMA_LOAD_MULTICASTES1F_vS1G_EENS_8epilogue10collective18CollectiveEpilogueINS1J_23Sm100TmaWarpSpecializedILi4ELi2ELi32ELb0ELb0EEEJSI_NS5_IJNSX_ISF_SC_EES1O_EEESJ_SK_SJ_SK_NS1J_6fusion15FusionCallbacksIS1N_NS1Q_17LinearCombinationISJ_fSJ_fLNS_15FloatRoundStyleE2EEESI_S1P_JEEENS4_5SM1004TMEM4LOAD26SM100_TMEM_LOAD_16dp32b32xES15_NS16_INS17_ILi2ELi4ELi3EEES1A_NSX_INS5_IJS1B_SF_EEENS5_IJSF_SC_EEEEEEENS4_39AutoVectorizingCopyWithAssumedAlignmentILi128EEENS4_14SM90_TMA_STOREES24_S26_S26_EEEvvEEEEvNT_6ParamsE,"a",@progbits
	.sectionflags	@""
	.align	4
.nv.constant0._ZN7cutlass13device_kernelINS_4gemm6kernel13GemmUniversalIN4cute5tupleIJiiiiEEENS1_10collective13CollectiveMmaINS1_35MainloopSm100TmaUmmaWarpSpecializedILi20ELi2ELi4ENS5_IJNS4_1CILi4EEENSA_ILi1EEESC_EEEEENS5_IJNSA_ILi64EEENSA_ILi256EEENSA_ILi32EEEEEENS_12float_e5m2_tENS5_IJlSC_lEEESJ_SK_NS4_8TiledMMAINS4_8MMA_AtomIJNS4_10MMA_TraitsINS4_19SM100_MMA_F8F6F4_SSEJSJ_SJ_fSF_SG_NS4_17integral_constantINS4_4UMMA5MajorELSR_0EEESS_NSP_INSQ_7ScaleInELST_0EEESU_EEEEEENS4_6LayoutINS5_IJSC_SC_SC_EEENS5_IJNSA_ILi0EEESZ_SZ_EEEEENS5_IJNS4_10UnderscoreES12_S12_EEEEENS4_13SM90_TMA_LOADENS4_14ComposedLayoutINS4_7SwizzleILi1ELi4ELi3EEENS4_18smem_ptr_flag_bitsILi8EEENSX_INS5_IJNSA_ILi8EEESH_EEENS5_IJSH_SC_EEEEEEEvNS4_8identityENS4_23SM90_TMA_LOAD_MULTICASTES1F_vS1G_EENS_8epilogue10collective18CollectiveEpilogueINS1J_23Sm100TmaWarpSpecializedILi4ELi2ELi32ELb0ELb0EEEJSI_NS5_IJNSX_ISF_SC_EES1O_EEESJ_SK_SJ_SK_NS1J_6fusion15FusionCallbacksIS1N_NS1Q_17LinearCombinationISJ_fSJ_fLNS_15FloatRoundStyleE2EEESI_S1P_JEEENS4_5SM1004TMEM4LOAD26SM100_TMEM_LOAD_16dp32b32xES15_NS16_INS17_ILi2ELi4ELi3EEES1A_NSX_INS5_IJS1B_SF_EEENS5_IJSF_SC_EEEEEEENS4_39AutoVectorizingCopyWithAssumedAlignmentILi128EEENS4_14SM90_TMA_STOREES24_S26_S26_EEEvvEEEEvNT_6ParamsE:
	.zero		2944


//--------------------- SYMBOLS --------------------------

	.type		.nv.reservedSmem.offset0,@object
	.size		.nv.reservedSmem.offset0,0x4
	.type		.nv.reservedSmem.cap,@object
	.size		.nv.reservedSmem.cap,0x4
	.type		__assertfail,@function
